	.target	sm_90a

	.elftype	@"ET_EXEC"


//--------------------- .note.nv.tkinfo           --------------------------
	.section	.note.nv.tkinfo,"",@"SHT_NOTE"
	.sectionflags	@"SHF_NOTE_NV_TKINFO"
	.tkinfo
        /*0018*/ 	.word	0x00000002
        /*0030*/ 	.string	""
        /*0030*/ 	.string	"ptxas"
        /*0030*/ 	.string	"Cuda compilation tools, release 13.0, V13.0.88"
        /*0030*/ 	.string	"Build cuda_13.0.r13.0/compiler.36424714_0"
        /*0030*/ 	.string	"-arch sm_90a -m 64 "



//--------------------- .note.nv.cuinfo           --------------------------
	.section	.note.nv.cuinfo,"",@"SHT_NOTE"
	.sectionflags	@"SHF_NOTE_NV_CUINFO"
        /*0018*/ 	.short	0x0002
        /*001a*/ 	.short	0x005a
        /*001c*/ 	.short	0x0082
	.zero		2


//--------------------- .nv.info                  --------------------------
	.section	.nv.info,"",@"SHT_CUDA_INFO"
	.align	4


	//----- nvinfo : EIATTR_REGCOUNT
	.align		4
        /*0000*/ 	.byte	0x04, 0x2f
        /*0002*/ 	.short	(.L_15 - .L_14)
	.align		4
.L_14:
        /*0004*/ 	.word	index@(_ZN7cutlass13device_kernelINS_4gemm6kernel13GemmUniversalIN4cute5tupleIJiiiiEEENS1_10collective13CollectiveMmaINS1_34MainloopSm90TmaGmmaWarpSpecializedILi6ENS5_IJNS4_1CILi1EEESB_SB_EEENS1_32KernelTmaWarpSpecializedPingpongEEENS5_IJNSA_ILi64EEESF_SF_EEENS_10tfloat32_tENS5_IJlSB_lEEESH_SI_NS4_8TiledMMAINS4_8MMA_AtomIJNS4_4SM904GMMA29MMA_64x64x8_F32TF32TF32_SS_TNILNSM_7ScaleInE1ELSO_1EEEEEENS4_6LayoutISC_NS5_IJNSA_ILi0EEESS_SS_EEEEENS5_IJNS4_10UnderscoreESV_SV_EEEEENS4_13SM90_TMA_LOADENS4_14ComposedLayoutINS4_7SwizzleILi3ELi4ELi3EEENS4_18smem_ptr_flag_bitsILi32EEENSR_INS5_IJNSA_ILi8EEENSA_ILi32EEEEEENS5_IJS15_SB_EEEEEEEvNS4_8identityESY_S19_vS1A_EENS_8epilogue10collective6detail29Sm90TmaWarpSpecializedAdapterINS1D_15DefaultEpilogueISH_SI_SI_NS1C_6thread17LinearCombinationISH_Li1EffLNS1H_9ScaleType4KindE0ELNS_15FloatRoundStyleE2ESH_EENS1_15EpilogueDefaultEEEEEvvEEEEvNT_6ParamsE)
        /*0008*/ 	.word	0x000000a8


	//----- nvinfo : EIATTR_FRAME_SIZE
	.align		4
.L_15:
        /*000c*/ 	.byte	0x04, 0x11
        /*000e*/ 	.short	(.L_17 - .L_16)
	.align		4
.L_16:
        /*0010*/ 	.word	index@(_ZN7cutlass13device_kernelINS_4gemm6kernel13GemmUniversalIN4cute5tupleIJiiiiEEENS1_10collective13CollectiveMmaINS1_34MainloopSm90TmaGmmaWarpSpecializedILi6ENS5_IJNS4_1CILi1EEESB_SB_EEENS1_32KernelTmaWarpSpecializedPingpongEEENS5_IJNSA_ILi64EEESF_SF_EEENS_10tfloat32_tENS5_IJlSB_lEEESH_SI_NS4_8TiledMMAINS4_8MMA_AtomIJNS4_4SM904GMMA29MMA_64x64x8_F32TF32TF32_SS_TNILNSM_7ScaleInE1ELSO_1EEEEEENS4_6LayoutISC_NS5_IJNSA_ILi0EEESS_SS_EEEEENS5_IJNS4_10UnderscoreESV_SV_EEEEENS4_13SM90_TMA_LOADENS4_14ComposedLayoutINS4_7SwizzleILi3ELi4ELi3EEENS4_18smem_ptr_flag_bitsILi32EEENSR_INS5_IJNSA_ILi8EEENSA_ILi32EEEEEENS5_IJS15_SB_EEEEEEEvNS4_8identityESY_S19_vS1A_EENS_8epilogue10collective6detail29Sm90TmaWarpSpecializedAdapterINS1D_15DefaultEpilogueISH_SI_SI_NS1C_6thread17LinearCombinationISH_Li1EffLNS1H_9ScaleType4KindE0ELNS_15FloatRoundStyleE2ESH_EENS1_15EpilogueDefaultEEEEEvvEEEEvNT_6ParamsE)
        /*0014*/ 	.word	0x00000008


	//----- nvinfo : EIATTR_MIN_STACK_SIZE
	.align		4
.L_17:
        /*0018*/ 	.byte	0x04, 0x12
        /*001a*/ 	.short	(.L_19 - .L_18)
	.align		4
.L_18:
        /*001c*/ 	.word	index@(_ZN7cutlass13device_kernelINS_4gemm6kernel13GemmUniversalIN4cute5tupleIJiiiiEEENS1_10collective13CollectiveMmaINS1_34MainloopSm90TmaGmmaWarpSpecializedILi6ENS5_IJNS4_1CILi1EEESB_SB_EEENS1_32KernelTmaWarpSpecializedPingpongEEENS5_IJNSA_ILi64EEESF_SF_EEENS_10tfloat32_tENS5_IJlSB_lEEESH_SI_NS4_8TiledMMAINS4_8MMA_AtomIJNS4_4SM904GMMA29MMA_64x64x8_F32TF32TF32_SS_TNILNSM_7ScaleInE1ELSO_1EEEEEENS4_6LayoutISC_NS5_IJNSA_ILi0EEESS_SS_EEEEENS5_IJNS4_10UnderscoreESV_SV_EEEEENS4_13SM90_TMA_LOADENS4_14ComposedLayoutINS4_7SwizzleILi3ELi4ELi3EEENS4_18smem_ptr_flag_bitsILi32EEENSR_INS5_IJNSA_ILi8EEENSA_ILi32EEEEEENS5_IJS15_SB_EEEEEEEvNS4_8identityESY_S19_vS1A_EENS_8epilogue10collective6detail29Sm90TmaWarpSpecializedAdapterINS1D_15DefaultEpilogueISH_SI_SI_NS1C_6thread17LinearCombinationISH_Li1EffLNS1H_9ScaleType4KindE0ELNS_15FloatRoundStyleE2ESH_EENS1_15EpilogueDefaultEEEEEvvEEEEvNT_6ParamsE)
        /*0020*/ 	.word	0x00000008
.L_19:


//--------------------- .nv.compat                --------------------------
	.section	.nv.compat,"",@"SHT_CUDA_COMPAT_INFO"
	.align	4
        /*0000*/ 	.byte	0x02, 0x09, 0x01, 0x00, 0x02, 0x02, 0x04, 0x00, 0x02, 0x05, 0x05, 0x00, 0x03, 0x07, 0x01, 0x01
        /*0010*/ 	.byte	0x02, 0x03, 0x01, 0x00, 0x02, 0x06, 0x01, 0x00, 0x04, 0x0b, 0x08, 0x00, 0x00, 0x00, 0x00, 0x00
        /*0020*/ 	.byte	0x00, 0x00, 0x00, 0x00


//--------------------- .nv.info._ZN7cutlass13device_kernelINS_4gemm6kernel13GemmUniversalIN4cute5tupleIJiiiiEEENS1_10collective13CollectiveMmaINS1_34MainloopSm90TmaGmmaWarpSpecializedILi6ENS5_IJNS4_1CILi1EEESB_SB_EEENS1_32KernelTmaWarpSpecializedPingpongEEENS5_IJNSA_ILi64EEESF_SF_EEENS_10tfloat32_tENS5_IJlSB_lEEESH_SI_NS4_8TiledMMAINS4_8MMA_AtomIJNS4_4SM904GMMA29MMA_64x64x8_F32TF32TF32_SS_TNILNSM_7ScaleInE1ELSO_1EEEEEENS4_6LayoutISC_NS5_IJNSA_ILi0EEESS_SS_EEEEENS5_IJNS4_10UnderscoreESV_SV_EEEEENS4_13SM90_TMA_LOADENS4_14ComposedLayoutINS4_7SwizzleILi3ELi4ELi3EEENS4_18smem_ptr_flag_bitsILi32EEENSR_INS5_IJNSA_ILi8EEENSA_ILi32EEEEEENS5_IJS15_SB_EEEEEEEvNS4_8identityESY_S19_vS1A_EENS_8epilogue10collective6detail29Sm90TmaWarpSpecializedAdapterINS1D_15DefaultEpilogueISH_SI_SI_NS1C_6thread17LinearCombinationISH_Li1EffLNS1H_9ScaleType4KindE0ELNS_15FloatRoundStyleE2ESH_EENS1_15EpilogueDefaultEEEEEvvEEEEvNT_6ParamsE --------------------------
	.section	.nv.info._ZN7cutlass13device_kernelINS_4gemm6kernel13GemmUniversalIN4cute5tupleIJiiiiEEENS1_10collective13CollectiveMmaINS1_34MainloopSm90TmaGmmaWarpSpecializedILi6ENS5_IJNS4_1CILi1EEESB_SB_EEENS1_32KernelTmaWarpSpecializedPingpongEEENS5_IJNSA_ILi64EEESF_SF_EEENS_10tfloat32_tENS5_IJlSB_lEEESH_SI_NS4_8TiledMMAINS4_8MMA_AtomIJNS4_4SM904GMMA29MMA_64x64x8_F32TF32TF32_SS_TNILNSM_7ScaleInE1ELSO_1EEEEEENS4_6LayoutISC_NS5_IJNSA_ILi0EEESS_SS_EEEEENS5_IJNS4_10UnderscoreESV_SV_EEEEENS4_13SM90_TMA_LOADENS4_14ComposedLayoutINS4_7SwizzleILi3ELi4ELi3EEENS4_18smem_ptr_flag_bitsILi32EEENSR_INS5_IJNSA_ILi8EEENSA_ILi32EEEEEENS5_IJS15_SB_EEEEEEEvNS4_8identityESY_S19_vS1A_EENS_8epilogue10collective6detail29Sm90TmaWarpSpecializedAdapterINS1D_15DefaultEpilogueISH_SI_SI_NS1C_6thread17LinearCombinationISH_Li1EffLNS1H_9ScaleType4KindE0ELNS_15FloatRoundStyleE2ESH_EENS1_15EpilogueDefaultEEEEEvvEEEEvNT_6ParamsE,"",@"SHT_CUDA_INFO"
	.sectionflags	@""
	.align	4


	//----- nvinfo : EIATTR_CUDA_API_VERSION
	.align		4
        /*0000*/ 	.byte	0x04, 0x37
        /*0002*/ 	.short	(.L_21 - .L_20)
.L_20:
        /*0004*/ 	.word	0x00000082


	//----- nvinfo : EIATTR_KPARAM_INFO
	.align		4
.L_21:
        /*0008*/ 	.byte	0x04, 0x17
        /*000a*/ 	.short	(.L_23 - .L_22)
.L_22:
        /*000c*/ 	.word	0x00000000
        /*0010*/ 	.short	0x0000
        /*0012*/ 	.short	0x0070
        /*0014*/ 	.byte	0x00, 0xf0, 0x01, 0x10


	//----- nvinfo : EIATTR_SPARSE_MMA_MASK
	.align		4
.L_23:
        /*0018*/ 	.byte	0x03, 0x50
        /*001a*/ 	.short	0x0000


	//----- nvinfo : EIATTR_MAXREG_COUNT
	.align		4
        /*001c*/ 	.byte	0x03, 0x1b
        /*001e*/ 	.short	0x00a8


	//----- nvinfo : EIATTR_NUM_BARRIERS
	.align		4
        /*0020*/ 	.byte	0x02, 0x4c
        /*0022*/ 	.byte	0x01
	.zero		1


	//----- nvinfo : EIATTR_EXTERNS
	.align		4
        /*0024*/ 	.byte	0x04, 0x0f
        /*0026*/ 	.short	(.L_25 - .L_24)


	//   ....[0]....
	.align		4
.L_24:
        /*0028*/ 	.word	index@(__assertfail)


	//----- nvinfo : EIATTR_ANNOTATIONS
	.align		4
.L_25:
        /*002c*/ 	.byte	0x04, 0x55
        /*002e*/ 	.short	(.L_27 - .L_26)


	//   ....[0]....
.L_26:
        /*0030*/ 	.word	0x00000001
        /*0034*/ 	.byte	0x10, 0x0b, 0x00, 0x00, 0x01, 0x00, 0x00, 0x00, 0x30, 0x12, 0x00, 0x00, 0x01, 0x00, 0x00, 0x00
        /*0044*/ 	.byte	0x60, 0x46, 0x00, 0x00, 0x01, 0x00, 0x00, 0x00, 0xc0, 0x52, 0x00, 0x00


	//----- nvinfo : EIATTR_MERCURY_ISA_VERSION
	.align		4
.L_27:
        /*0050*/ 	.byte	0x03, 0x5f
        /*0052*/ 	.short	0x0101


	//----- nvinfo : EIATTR_INT_WARP_WIDE_INSTR_OFFSETS
	.align		4
        /*0054*/ 	.byte	0x04, 0x31
        /*0056*/ 	.short	(.L_29 - .L_28)


	//   ....[0]....
.L_28:
        /*0058*/ 	.word	0x00000430


	//   ....[1]....
        /*005c*/ 	.word	0x00000450


	//   ....[2]....
        /*0060*/ 	.word	0x000004d0


	//   ....[3]....
        /*0064*/ 	.word	0x000004e0


	//   ....[4]....
        /*0068*/ 	.word	0x000004f0


	//   ....[5]....
        /*006c*/ 	.word	0x00000510


	//   ....[6]....
        /*0070*/ 	.word	0x000005a0


	//   ....[7]....
        /*0074*/ 	.word	0x000005c0


	//----- nvinfo : EIATTR_COOP_GROUP_MASK_REGIDS
	.align		4
.L_29:
        /*0078*/ 	.byte	0x04, 0x29
        /*007a*/ 	.short	(.L_31 - .L_30)


	//   ....[0]....
.L_30:
        /*007c*/ 	.word	0xffffffff


	//   ....[1]....
        /*0080*/ 	.word	0xffffffff


	//   ....[2]....
        /*0084*/ 	.word	0xffffffff


	//   ....[3]....
        /*0088*/ 	.word	0xffffffff


	//   ....[4]....
        /*008c*/ 	.word	0xffffffff


	//   ....[5]....
        /*0090*/ 	.word	0xffffffff


	//----- nvinfo : EIATTR_COOP_GROUP_INSTR_OFFSETS
	.align		4
.L_31:
        /*0094*/ 	.byte	0x04, 0x28
        /*0096*/ 	.short	(.L_33 - .L_32)


	//   ....[0]....
.L_32:
        /*0098*/ 	.word	0x00000070


	//   ....[1]....
        /*009c*/ 	.word	0x00000080


	//   ....[2]....
        /*00a0*/ 	.word	0x00000140


	//   ....[3]....
        /*00a4*/ 	.word	0x00000310


	//   ....[4]....
        /*00a8*/ 	.word	0x00000350


	//   ....[5]....
        /*00ac*/ 	.word	0x00000390


	//----- nvinfo : EIATTR_REG_RECONFIG
	.align		4
.L_33:
        /*00b0*/ 	.byte	0x01, 0x54
	.zero		2


	//----- nvinfo : EIATTR_SYSCALL_OFFSETS
	.align		4
        /*00b4*/ 	.byte	0x04, 0x46
        /*00b6*/ 	.short	(.L_35 - .L_34)


	//   ....[0]....
.L_34:
        /*00b8*/ 	.word	0x00001730


	//----- nvinfo : EIATTR_MBARRIER_INSTR_OFFSETS
	.align		4
.L_35:
        /*00bc*/ 	.byte	0x04, 0x39
        /*00be*/ 	.short	(.L_37 - .L_36)


	//   ....[0]....
.L_36:
        /*00c0*/ 	.word	0x00000240
        /*00c4*/ 	.word	0x000000ff
        /*00c8*/ 	.word	0x00000000
        /*00cc*/ 	.short	0x0100
        /*00ce*/ 	.byte	0x08
	.zero		1


	//   ....[1]....
        /*00d0*/ 	.word	0x00000250
        /*00d4*/ 	.word	0x000000ff
        /*00d8*/ 	.word	0x00000030
        /*00dc*/ 	.short	0x0100
        /*00de*/ 	.byte	0x08
	.zero		1


	//   ....[2]....
        /*00e0*/ 	.word	0x00000260
        /*00e4*/ 	.word	0x000000ff
        /*00e8*/ 	.word	0x00000008
        /*00ec*/ 	.short	0x0100
        /*00ee*/ 	.byte	0x08
	.zero		1


	//   ....[3]....
        /*00f0*/ 	.word	0x00000270
        /*00f4*/ 	.word	0x000000ff
        /*00f8*/ 	.word	0x00000038
        /*00fc*/ 	.short	0x0100
        /*00fe*/ 	.byte	0x08
	.zero		1


	//   ....[4]....
        /*0100*/ 	.word	0x00000280
        /*0104*/ 	.word	0x000000ff
        /*0108*/ 	.word	0x00000010
        /*010c*/ 	.short	0x0100
        /*010e*/ 	.byte	0x08
	.zero		1


	//   ....[5]....
        /*0110*/ 	.word	0x00000290
        /*0114*/ 	.word	0x000000ff
        /*0118*/ 	.word	0x00000040
        /*011c*/ 	.short	0x0100
        /*011e*/ 	.byte	0x08
	.zero		1


	//   ....[6]....
        /*0120*/ 	.word	0x000002a0
        /*0124*/ 	.word	0x000000ff
        /*0128*/ 	.word	0x00000018
        /*012c*/ 	.short	0x0100
        /*012e*/ 	.byte	0x08
	.zero		1


	//   ....[7]....
        /*0130*/ 	.word	0x000002b0
        /*0134*/ 	.word	0x000000ff
        /*0138*/ 	.word	0x00000048
        /*013c*/ 	.short	0x0100
        /*013e*/ 	.byte	0x08
	.zero		1


	//   ....[8]....
        /*0140*/ 	.word	0x000002c0
        /*0144*/ 	.word	0x000000ff
        /*0148*/ 	.word	0x00000020
        /*014c*/ 	.short	0x0100
        /*014e*/ 	.byte	0x08
	.zero		1


	//   ....[9]....
        /*0150*/ 	.word	0x000002d0
        /*0154*/ 	.word	0x000000ff
        /*0158*/ 	.word	0x00000050
        /*015c*/ 	.short	0x0100
        /*015e*/ 	.byte	0x08
	.zero		1


	//   ....[10]....
        /*0160*/ 	.word	0x000002e0
        /*0164*/ 	.word	0x000000ff
        /*0168*/ 	.word	0x00000028
        /*016c*/ 	.short	0x0100
        /*016e*/ 	.byte	0x08
	.zero		1


	//   ....[11]....
        /*0170*/ 	.word	0x000002f0
        /*0174*/ 	.word	0x000000ff
        /*0178*/ 	.word	0x00000058
        /*017c*/ 	.short	0x0100
        /*017e*/ 	.byte	0x08
	.zero		1


	//   ....[12]....
        /*0180*/ 	.word	0x00000600
        /*0184*/ 	.word	0x000000ff
        /*0188*/ 	.word	0x00000090
        /*018c*/ 	.short	0x0100
        /*018e*/ 	.byte	0x08
	.zero		1


	//   ....[13]....
        /*0190*/ 	.word	0x00000670
        /*0194*/ 	.word	0x000000ff
        /*0198*/ 	.word	0x00000098
        /*019c*/ 	.short	0x0100
        /*019e*/ 	.byte	0x08
	.zero		1


	//   ....[14]....
        /*01a0*/ 	.word	0x00000690
        /*01a4*/ 	.word	0x000000ff
        /*01a8*/ 	.word	0x00000070
        /*01ac*/ 	.short	0x0100
        /*01ae*/ 	.byte	0x09
	.zero		1


	//   ....[15]....
        /*01b0*/ 	.word	0x000006a0
        /*01b4*/ 	.word	0x000000ff
        /*01b8*/ 	.word	0x00000078
        /*01bc*/ 	.short	0x0100
        /*01be*/ 	.byte	0x09
	.zero		1


	//   ....[16]....
        /*01c0*/ 	.word	0x000006b0
        /*01c4*/ 	.word	0x000000ff
        /*01c8*/ 	.word	0x00000080
        /*01cc*/ 	.short	0x0100
        /*01ce*/ 	.byte	0x09
	.zero		1


	//   ....[17]....
        /*01d0*/ 	.word	0x000006c0
        /*01d4*/ 	.word	0x000000ff
        /*01d8*/ 	.word	0x00000088
        /*01dc*/ 	.short	0x0100
        /*01de*/ 	.byte	0x09
	.zero		1


	//   ....[18]....
        /*01e0*/ 	.word	0x000015f0
        /*01e4*/ 	.word	0x000000ff
        /*01e8*/ 	.word	0xfffffff8
        /*01ec*/ 	.short	0x010a
        /*01ee*/ 	.byte	0x2b
	.zero		1


	//   ....[19]....
        /*01f0*/ 	.word	0x000017b0
        /*01f4*/ 	.word	0x00000003
        /*01f8*/ 	.word	0x00000000
        /*01fc*/ 	.short	0x010a
        /*01fe*/ 	.byte	0x3f
	.zero		1


	//   ....[20]....
        /*0200*/ 	.word	0x000017f0
        /*0204*/ 	.word	0x00000003
        /*0208*/ 	.word	0x00000000
        /*020c*/ 	.short	0x010a
        /*020e*/ 	.byte	0x3f
	.zero		1


	//   ....[21]....
        /*0210*/ 	.word	0x00001cb0
        /*0214*/ 	.word	0x000000ff
        /*0218*/ 	.word	0x00000000
        /*021c*/ 	.short	0x010a
        /*021e*/ 	.byte	0x04
	.zero		1


	//   ....[22]....
        /*0220*/ 	.word	0x00001cf0
        /*0224*/ 	.word	0x000000ff
        /*0228*/ 	.word	0x00000000
        /*022c*/ 	.short	0x010a
        /*022e*/ 	.byte	0x04
	.zero		1


	//   ....[23]....
        /*0230*/ 	.word	0x00002110
        /*0234*/ 	.word	0x000000ff
        /*0238*/ 	.word	0x00000000
        /*023c*/ 	.short	0x0101
        /*023e*/ 	.byte	0x04
	.zero		1


	//   ....[24]....
        /*0240*/ 	.word	0x00002210
        /*0244*/ 	.word	0x00000003
        /*0248*/ 	.word	0x00000000
        /*024c*/ 	.short	0x0101
        /*024e*/ 	.byte	0x30
	.zero		1


	//   ....[25]....
        /*0250*/ 	.word	0x000022e0
        /*0254*/ 	.word	0x000000ff
        /*0258*/ 	.word	0x00000000
        /*025c*/ 	.short	0x0101
        /*025e*/ 	.byte	0x06
	.zero		1


	//   ....[26]....
        /*0260*/ 	.word	0x00002350
        /*0264*/ 	.word	0x000000ff
        /*0268*/ 	.word	0x00000008
        /*026c*/ 	.short	0x010a
        /*026e*/ 	.byte	0x2b
	.zero		1


	//   ....[27]....
        /*0270*/ 	.word	0x000046a0
        /*0274*/ 	.word	0x00000000
        /*0278*/ 	.word	0x00000000
        /*027c*/ 	.short	0x0101
        /*027e*/ 	.byte	0x30
	.zero		1


	//   ....[28]....
        /*0280*/ 	.word	0x00004f90
        /*0284*/ 	.word	0x0000000b
        /*0288*/ 	.word	0x00000030
        /*028c*/ 	.short	0x010a
        /*028e*/ 	.byte	0x3f
	.zero		1


	//   ....[29]....
        /*0290*/ 	.word	0x000053f0
        /*0294*/ 	.word	0x00000006
        /*0298*/ 	.word	0x00000098
        /*029c*/ 	.short	0x0101
        /*029e*/ 	.byte	0x3f
	.zero		1


	//   ....[30]....
        /*02a0*/ 	.word	0x00005b10
        /*02a4*/ 	.word	0x00000007
        /*02a8*/ 	.word	0x00000000
        /*02ac*/ 	.short	0x010a
        /*02ae*/ 	.byte	0x3f
	.zero		1


	//   ....[31]....
        /*02b0*/ 	.word	0x00005b90
        /*02b4*/ 	.word	0x00000006
        /*02b8*/ 	.word	0x00000000
        /*02bc*/ 	.short	0x010a
        /*02be*/ 	.byte	0x3f
	.zero		1


	//   ....[32]....
        /*02c0*/ 	.word	0x00005c20
        /*02c4*/ 	.word	0x00000007
        /*02c8*/ 	.word	0x00000000
        /*02cc*/ 	.short	0x010a
        /*02ce*/ 	.byte	0x3f
	.zero		1


	//   ....[33]....
        /*02d0*/ 	.word	0x00005cb0
        /*02d4*/ 	.word	0x00000006
        /*02d8*/ 	.word	0x00000000
        /*02dc*/ 	.short	0x010a
        /*02de*/ 	.byte	0x3f
	.zero		1


	//   ....[34]....
        /*02e0*/ 	.word	0x00005d40
        /*02e4*/ 	.word	0x00000007
        /*02e8*/ 	.word	0x00000000
        /*02ec*/ 	.short	0x010a
        /*02ee*/ 	.byte	0x3f
	.zero		1


	//   ....[35]....
        /*02f0*/ 	.word	0x00005dd0
        /*02f4*/ 	.word	0x00000005
        /*02f8*/ 	.word	0x00000000
        /*02fc*/ 	.short	0x010a
        /*02fe*/ 	.byte	0x3f
	.zero		1


	//   ....[36]....
        /*0300*/ 	.word	0x00005e40
        /*0304*/ 	.word	0x00000003
        /*0308*/ 	.word	0xfffffff8
        /*030c*/ 	.short	0x010a
        /*030e*/ 	.byte	0x3f
	.zero		1


	//   ....[37]....
        /*0310*/ 	.word	0x00005e90
        /*0314*/ 	.word	0x00000003
        /*0318*/ 	.word	0x00000000
        /*031c*/ 	.short	0x010a
        /*031e*/ 	.byte	0x3f
	.zero		1


	//   ....[38]....
        /*0320*/ 	.word	0x00005ef0
        /*0324*/ 	.word	0x00000004
        /*0328*/ 	.word	0x00000000
        /*032c*/ 	.short	0x010a
        /*032e*/ 	.byte	0x3f
	.zero		1


	//   ....[39]....
        /*0330*/ 	.word	0x00005f50
        /*0334*/ 	.word	0x00000003
        /*0338*/ 	.word	0x00000008
        /*033c*/ 	.short	0x010a
        /*033e*/ 	.byte	0x3f
	.zero		1


	//   ....[40]....
        /*0340*/ 	.word	0x00006020
        /*0344*/ 	.word	0x0000000b
        /*0348*/ 	.word	0x00000030
        /*034c*/ 	.short	0x010a
        /*034e*/ 	.byte	0x3f
	.zero		1


	//   ....[41]....
        /*0350*/ 	.word	0x000060f0
        /*0354*/ 	.word	0x00000007
        /*0358*/ 	.word	0x00000000
        /*035c*/ 	.short	0x010a
        /*035e*/ 	.byte	0x3f
	.zero		1


	//   ....[42]....
        /*0360*/ 	.word	0x00006140
        /*0364*/ 	.word	0x00000006
        /*0368*/ 	.word	0x00000000
        /*036c*/ 	.short	0x010a
        /*036e*/ 	.byte	0x3f
	.zero		1


	//   ....[43]....
        /*0370*/ 	.word	0x00006190
        /*0374*/ 	.word	0x00000007
        /*0378*/ 	.word	0x00000000
        /*037c*/ 	.short	0x010a
        /*037e*/ 	.byte	0x3f
	.zero		1


	//   ....[44]....
        /*0380*/ 	.word	0x000061e0
        /*0384*/ 	.word	0x00000006
        /*0388*/ 	.word	0x00000000
        /*038c*/ 	.short	0x010a
        /*038e*/ 	.byte	0x3f
	.zero		1


	//   ....[45]....
        /*0390*/ 	.word	0x00006230
        /*0394*/ 	.word	0x00000007
        /*0398*/ 	.word	0x00000000
        /*039c*/ 	.short	0x010a
        /*039e*/ 	.byte	0x3f
	.zero		1


	//----- nvinfo : EIATTR_NUM_MBARRIERS
	.align		4
.L_37:
        /*03a0*/ 	.byte	0x03, 0x38
        /*03a2*/ 	.short	0x0012


	//----- nvinfo : EIATTR_EXIT_INSTR_OFFSETS
	.align		4
        /*03a4*/ 	.byte	0x04, 0x1c
        /*03a6*/ 	.short	(.L_39 - .L_38)


	//   ....[0]....
.L_38:
        /*03a8*/ 	.word	0x000011c0


	//   ....[1]....
        /*03ac*/ 	.word	0x00001220


	//   ....[2]....
        /*03b0*/ 	.word	0x00004cc0


	//   ....[3]....
        /*03b4*/ 	.word	0x00004cf0


	//   ....[4]....
        /*03b8*/ 	.word	0x00005e20


	//----- nvinfo : EIATTR_MAX_THREADS
	.align		4
.L_39:
        /*03bc*/ 	.byte	0x04, 0x05
        /*03be*/ 	.short	(.L_41 - .L_40)
.L_40:
        /*03c0*/ 	.word	0x00000180
        /*03c4*/ 	.word	0x00000001
        /*03c8*/ 	.word	0x00000001


	//----- nvinfo : EIATTR_CRS_STACK_SIZE
	.align		4
.L_41:
        /*03cc*/ 	.byte	0x04, 0x1e
        /*03ce*/ 	.short	(.L_43 - .L_42)
.L_42:
        /*03d0*/ 	.word	0x00000000


	//----- nvinfo : EIATTR_CBANK_PARAM_SIZE
	.align		4
.L_43:
        /*03d4*/ 	.byte	0x03, 0x19
        /*03d6*/ 	.short	0x0470


	//----- nvinfo : EIATTR_PARAM_CBANK
	.align		4
        /*03d8*/ 	.byte	0x04, 0x0a
        /*03da*/ 	.short	(.L_45 - .L_44)
	.align		4
.L_44:
        /*03dc*/ 	.word	index@(.nv.constant0._ZN7cutlass13device_kernelINS_4gemm6kernel13GemmUniversalIN4cute5tupleIJiiiiEEENS1_10collective13CollectiveMmaINS1_34MainloopSm90TmaGmmaWarpSpecializedILi6ENS5_IJNS4_1CILi1EEESB_SB_EEENS1_32KernelTmaWarpSpecializedPingpongEEENS5_IJNSA_ILi64EEESF_SF_EEENS_10tfloat32_tENS5_IJlSB_lEEESH_SI_NS4_8TiledMMAINS4_8MMA_AtomIJNS4_4SM904GMMA29MMA_64x64x8_F32TF32TF32_SS_TNILNSM_7ScaleInE1ELSO_1EEEEEENS4_6LayoutISC_NS5_IJNSA_ILi0EEESS_SS_EEEEENS5_IJNS4_10UnderscoreESV_SV_EEEEENS4_13SM90_TMA_LOADENS4_14ComposedLayoutINS4_7SwizzleILi3ELi4ELi3EEENS4_18smem_ptr_flag_bitsILi32EEENSR_INS5_IJNSA_ILi8EEENSA_ILi32EEEEEENS5_IJS15_SB_EEEEEEEvNS4_8identityESY_S19_vS1A_EENS_8epilogue10collective6detail29Sm90TmaWarpSpecializedAdapterINS1D_15DefaultEpilogueISH_SI_SI_NS1C_6thread17LinearCombinationISH_Li1EffLNS1H_9ScaleType4KindE0ELNS_15FloatRoundStyleE2ESH_EENS1_15EpilogueDefaultEEEEEvvEEEEvNT_6ParamsE)
        /*03e0*/ 	.short	0x0210
        /*03e2*/ 	.short	0x0470


	//----- nvinfo : EIATTR_SW_WAR
	.align		4
.L_45:
        /*03e4*/ 	.byte	0x04, 0x36
        /*03e6*/ 	.short	(.L_47 - .L_46)
.L_46:
        /*03e8*/ 	.word	0x00000008
.L_47:


//--------------------- .nv.callgraph             --------------------------
	.section	.nv.callgraph,"",@"SHT_CUDA_CALLGRAPH"
	.align	4
	.sectionentsize	8
	.align		4
        /*0000*/ 	.word	0x00000000
	.align		4
        /*0004*/ 	.word	0xffffffff
	.align		4
        /*0008*/ 	.word	index@(_ZN7cutlass13device_kernelINS_4gemm6kernel13GemmUniversalIN4cute5tupleIJiiiiEEENS1_10collective13CollectiveMmaINS1_34MainloopSm90TmaGmmaWarpSpecializedILi6ENS5_IJNS4_1CILi1EEESB_SB_EEENS1_32KernelTmaWarpSpecializedPingpongEEENS5_IJNSA_ILi64EEESF_SF_EEENS_10tfloat32_tENS5_IJlSB_lEEESH_SI_NS4_8TiledMMAINS4_8MMA_AtomIJNS4_4SM904GMMA29MMA_64x64x8_F32TF32TF32_SS_TNILNSM_7ScaleInE1ELSO_1EEEEEENS4_6LayoutISC_NS5_IJNSA_ILi0EEESS_SS_EEEEENS5_IJNS4_10UnderscoreESV_SV_EEEEENS4_13SM90_TMA_LOADENS4_14ComposedLayoutINS4_7SwizzleILi3ELi4ELi3EEENS4_18smem_ptr_flag_bitsILi32EEENSR_INS5_IJNSA_ILi8EEENSA_ILi32EEEEEENS5_IJS15_SB_EEEEEEEvNS4_8identityESY_S19_vS1A_EENS_8epilogue10collective6detail29Sm90TmaWarpSpecializedAdapterINS1D_15DefaultEpilogueISH_SI_SI_NS1C_6thread17LinearCombinationISH_Li1EffLNS1H_9ScaleType4KindE0ELNS_15FloatRoundStyleE2ESH_EENS1_15EpilogueDefaultEEEEEvvEEEEvNT_6ParamsE)
	.align		4
        /*000c*/ 	.word	index@(__assertfail)
	.align		4
        /*0010*/ 	.word	0x00000000
	.align		4
        /*0014*/ 	.word	0xfffffffe
	.align		4
        /*0018*/ 	.word	0x00000000
	.align		4
        /*001c*/ 	.word	0xfffffffd
	.align		4
        /*0020*/ 	.word	0x00000000
	.align		4
        /*0024*/ 	.word	0xfffffffc


//--------------------- .nv.constant4             --------------------------
	.section	.nv.constant4,"a",@progbits
	.align	8
	.align		8
.nv.constant4:
        /*0000*/ 	.dword	__assertfail
	.align		8
        /*0008*/ 	.dword	__unnamed_1
	.align		8
        /*0010*/ 	.dword	_ZN40_INTERNAL_99fa972d_4_k_cu_e82d8345_185694cuda3std3__45__cpo5beginE
	.align		8
        /*0018*/ 	.dword	_ZN40_INTERNAL_99fa972d_4_k_cu_e82d8345_185694cuda3std3__45__cpo3endE
	.align		8
        /*0020*/ 	.dword	_ZN40_INTERNAL_99fa972d_4_k_cu_e82d8345_185694cuda3std3__45__cpo6cbeginE
	.align		8
        /*0028*/ 	.dword	_ZN40_INTERNAL_99fa972d_4_k_cu_e82d8345_185694cuda3std3__45__cpo4cendE
	.align		8
        /*0030*/ 	.dword	_ZN40_INTERNAL_99fa972d_4_k_cu_e82d8345_185694cuda3std3__442_GLOBAL__N__99fa972d_4_k_cu_e82d8345_185696ignoreE
	.align		8
        /*0038*/ 	.dword	_ZN40_INTERNAL_99fa972d_4_k_cu_e82d8345_185694cuda3std3__419piecewise_constructE
	.align		8
        /*0040*/ 	.dword	_ZN40_INTERNAL_99fa972d_4_k_cu_e82d8345_185694cuda3std3__48in_placeE
	.align		8
        /*0048*/ 	.dword	_ZN40_INTERNAL_99fa972d_4_k_cu_e82d8345_185694cuda3std6ranges3__45__cpo4swapE
	.align		8
        /*0050*/ 	.dword	_ZN40_INTERNAL_99fa972d_4_k_cu_e82d8345_185694cuda3std6ranges3__45__cpo9iter_moveE
	.align		8
        /*0058*/ 	.dword	_ZN40_INTERNAL_99fa972d_4_k_cu_e82d8345_185694cute7productE
	.align		8
        /*0060*/ 	.dword	_ZN40_INTERNAL_99fa972d_4_k_cu_e82d8345_185694cute1_E
	.align		8
        /*0068*/ 	.dword	$str$22
	.align		8
        /*0070*/ 	.dword	$str$23


//--------------------- .text._ZN7cutlass13device_kernelINS_4gemm6kernel13GemmUniversalIN4cute5tupleIJiiiiEEENS1_10collective13CollectiveMmaINS1_34MainloopSm90TmaGmmaWarpSpecializedILi6ENS5_IJNS4_1CILi1EEESB_SB_EEENS1_32KernelTmaWarpSpecializedPingpongEEENS5_IJNSA_ILi64EEESF_SF_EEENS_10tfloat32_tENS5_IJlSB_lEEESH_SI_NS4_8TiledMMAINS4_8MMA_AtomIJNS4_4SM904GMMA29MMA_64x64x8_F32TF32TF32_SS_TNILNSM_7ScaleInE1ELSO_1EEEEEENS4_6LayoutISC_NS5_IJNSA_ILi0EEESS_SS_EEEEENS5_IJNS4_10UnderscoreESV_SV_EEEEENS4_13SM90_TMA_LOADENS4_14ComposedLayoutINS4_7SwizzleILi3ELi4ELi3EEENS4_18smem_ptr_flag_bitsILi32EEENSR_INS5_IJNSA_ILi8EEENSA_ILi32EEEEEENS5_IJS15_SB_EEEEEEEvNS4_8identityESY_S19_vS1A_EENS_8epilogue10collective6detail29Sm90TmaWarpSpecializedAdapterINS1D_15DefaultEpilogueISH_SI_SI_NS1C_6thread17LinearCombinationISH_Li1EffLNS1H_9ScaleType4KindE0ELNS_15FloatRoundStyleE2ESH_EENS1_15EpilogueDefaultEEEEEvvEEEEvNT_6ParamsE --------------------------
	.section	.text._ZN7cutlass13device_kernelINS_4gemm6kernel13GemmUniversalIN4cute5tupleIJiiiiEEENS1_10collective13CollectiveMmaINS1_34MainloopSm90TmaGmmaWarpSpecializedILi6ENS5_IJNS4_1CILi1EEESB_SB_EEENS1_32KernelTmaWarpSpecializedPingpongEEENS5_IJNSA_ILi64EEESF_SF_EEENS_10tfloat32_tENS5_IJlSB_lEEESH_SI_NS4_8TiledMMAINS4_8MMA_AtomIJNS4_4SM904GMMA29MMA_64x64x8_F32TF32TF32_SS_TNILNSM_7ScaleInE1ELSO_1EEEEEENS4_6LayoutISC_NS5_IJNSA_ILi0EEESS_SS_EEEEENS5_IJNS4_10UnderscoreESV_SV_EEEEENS4_13SM90_TMA_LOADENS4_14ComposedLayoutINS4_7SwizzleILi3ELi4ELi3EEENS4_18smem_ptr_flag_bitsILi32EEENSR_INS5_IJNSA_ILi8EEENSA_ILi32EEEEEENS5_IJS15_SB_EEEEEEEvNS4_8identityESY_S19_vS1A_EENS_8epilogue10collective6detail29Sm90TmaWarpSpecializedAdapterINS1D_15DefaultEpilogueISH_SI_SI_NS1C_6thread17LinearCombinationISH_Li1EffLNS1H_9ScaleType4KindE0ELNS_15FloatRoundStyleE2ESH_EENS1_15EpilogueDefaultEEEEEvvEEEEvNT_6ParamsE,"ax",@progbits
	.align	128
.text._ZN7cutlass13device_kernelINS_4gemm6kernel13GemmUniversalIN4cute5tupleIJiiiiEEENS1_10collective13CollectiveMmaINS1_34MainloopSm90TmaGmmaWarpSpecializedILi6ENS5_IJNS4_1CILi1EEESB_SB_EEENS1_32KernelTmaWarpSpecializedPingpongEEENS5_IJNSA_ILi64EEESF_SF_EEENS_10tfloat32_tENS5_IJlSB_lEEESH_SI_NS4_8TiledMMAINS4_8MMA_AtomIJNS4_4SM904GMMA29MMA_64x64x8_F32TF32TF32_SS_TNILNSM_7ScaleInE1ELSO_1EEEEEENS4_6LayoutISC_NS5_IJNSA_ILi0EEESS_SS_EEEEENS5_IJNS4_10UnderscoreESV_SV_EEEEENS4_13SM90_TMA_LOADENS4_14ComposedLayoutINS4_7SwizzleILi3ELi4ELi3EEENS4_18smem_ptr_flag_bitsILi32EEENSR_INS5_IJNSA_ILi8EEENSA_ILi32EEEEEENS5_IJS15_SB_EEEEEEEvNS4_8identityESY_S19_vS1A_EENS_8epilogue10collective6detail29Sm90TmaWarpSpecializedAdapterINS1D_15DefaultEpilogueISH_SI_SI_NS1C_6thread17LinearCombinationISH_Li1EffLNS1H_9ScaleType4KindE0ELNS_15FloatRoundStyleE2ESH_EENS1_15EpilogueDefaultEEEEEvvEEEEvNT_6ParamsE:
        .type           _ZN7cutlass13device_kernelINS_4gemm6kernel13GemmUniversalIN4cute5tupleIJiiiiEEENS1_10collective13CollectiveMmaINS1_34MainloopSm90TmaGmmaWarpSpecializedILi6ENS5_IJNS4_1CILi1EEESB_SB_EEENS1_32KernelTmaWarpSpecializedPingpongEEENS5_IJNSA_ILi64EEESF_SF_EEENS_10tfloat32_tENS5_IJlSB_lEEESH_SI_NS4_8TiledMMAINS4_8MMA_AtomIJNS4_4SM904GMMA29MMA_64x64x8_F32TF32TF32_SS_TNILNSM_7ScaleInE1ELSO_1EEEEEENS4_6LayoutISC_NS5_IJNSA_ILi0EEESS_SS_EEEEENS5_IJNS4_10UnderscoreESV_SV_EEEEENS4_13SM90_TMA_LOADENS4_14ComposedLayoutINS4_7SwizzleILi3ELi4ELi3EEENS4_18smem_ptr_flag_bitsILi32EEENSR_INS5_IJNSA_ILi8EEENSA_ILi32EEEEEENS5_IJS15_SB_EEEEEEEvNS4_8identityESY_S19_vS1A_EENS_8epilogue10collective6detail29Sm90TmaWarpSpecializedAdapterINS1D_15DefaultEpilogueISH_SI_SI_NS1C_6thread17LinearCombinationISH_Li1EffLNS1H_9ScaleType4KindE0ELNS_15FloatRoundStyleE2ESH_EENS1_15EpilogueDefaultEEEEEvvEEEEvNT_6ParamsE,@function
        .size           _ZN7cutlass13device_kernelINS_4gemm6kernel13GemmUniversalIN4cute5tupleIJiiiiEEENS1_10collective13CollectiveMmaINS1_34MainloopSm90TmaGmmaWarpSpecializedILi6ENS5_IJNS4_1CILi1EEESB_SB_EEENS1_32KernelTmaWarpSpecializedPingpongEEENS5_IJNSA_ILi64EEESF_SF_EEENS_10tfloat32_tENS5_IJlSB_lEEESH_SI_NS4_8TiledMMAINS4_8MMA_AtomIJNS4_4SM904GMMA29MMA_64x64x8_F32TF32TF32_SS_TNILNSM_7ScaleInE1ELSO_1EEEEEENS4_6LayoutISC_NS5_IJNSA_ILi0EEESS_SS_EEEEENS5_IJNS4_10UnderscoreESV_SV_EEEEENS4_13SM90_TMA_LOADENS4_14ComposedLayoutINS4_7SwizzleILi3ELi4ELi3EEENS4_18smem_ptr_flag_bitsILi32EEENSR_INS5_IJNSA_ILi8EEENSA_ILi32EEEEEENS5_IJS15_SB_EEEEEEEvNS4_8identityESY_S19_vS1A_EENS_8epilogue10collective6detail29Sm90TmaWarpSpecializedAdapterINS1D_15DefaultEpilogueISH_SI_SI_NS1C_6thread17LinearCombinationISH_Li1EffLNS1H_9ScaleType4KindE0ELNS_15FloatRoundStyleE2ESH_EENS1_15EpilogueDefaultEEEEEvvEEEEvNT_6ParamsE,(.L_x_137 - _ZN7cutlass13device_kernelINS_4gemm6kernel13GemmUniversalIN4cute5tupleIJiiiiEEENS1_10collective13CollectiveMmaINS1_34MainloopSm90TmaGmmaWarpSpecializedILi6ENS5_IJNS4_1CILi1EEESB_SB_EEENS1_32KernelTmaWarpSpecializedPingpongEEENS5_IJNSA_ILi64EEESF_SF_EEENS_10tfloat32_tENS5_IJlSB_lEEESH_SI_NS4_8TiledMMAINS4_8MMA_AtomIJNS4_4SM904GMMA29MMA_64x64x8_F32TF32TF32_SS_TNILNSM_7ScaleInE1ELSO_1EEEEEENS4_6LayoutISC_NS5_IJNSA_ILi0EEESS_SS_EEEEENS5_IJNS4_10UnderscoreESV_SV_EEEEENS4_13SM90_TMA_LOADENS4_14ComposedLayoutINS4_7SwizzleILi3ELi4ELi3EEENS4_18smem_ptr_flag_bitsILi32EEENSR_INS5_IJNSA_ILi8EEENSA_ILi32EEEEEENS5_IJS15_SB_EEEEEEEvNS4_8identityESY_S19_vS1A_EENS_8epilogue10collective6detail29Sm90TmaWarpSpecializedAdapterINS1D_15DefaultEpilogueISH_SI_SI_NS1C_6thread17LinearCombinationISH_Li1EffLNS1H_9ScaleType4KindE0ELNS_15FloatRoundStyleE2ESH_EENS1_15EpilogueDefaultEEEEEvvEEEEvNT_6ParamsE)
        .other          _ZN7cutlass13device_kernelINS_4gemm6kernel13GemmUniversalIN4cute5tupleIJiiiiEEENS1_10collective13CollectiveMmaINS1_34MainloopSm90TmaGmmaWarpSpecializedILi6ENS5_IJNS4_1CILi1EEESB_SB_EEENS1_32KernelTmaWarpSpecializedPingpongEEENS5_IJNSA_ILi64EEESF_SF_EEENS_10tfloat32_tENS5_IJlSB_lEEESH_SI_NS4_8TiledMMAINS4_8MMA_AtomIJNS4_4SM904GMMA29MMA_64x64x8_F32TF32TF32_SS_TNILNSM_7ScaleInE1ELSO_1EEEEEENS4_6LayoutISC_NS5_IJNSA_ILi0EEESS_SS_EEEEENS5_IJNS4_10UnderscoreESV_SV_EEEEENS4_13SM90_TMA_LOADENS4_14ComposedLayoutINS4_7SwizzleILi3ELi4ELi3EEENS4_18smem_ptr_flag_bitsILi32EEENSR_INS5_IJNSA_ILi8EEENSA_ILi32EEEEEENS5_IJS15_SB_EEEEEEEvNS4_8identityESY_S19_vS1A_EENS_8epilogue10collective6detail29Sm90TmaWarpSpecializedAdapterINS1D_15DefaultEpilogueISH_SI_SI_NS1C_6thread17LinearCombinationISH_Li1EffLNS1H_9ScaleType4KindE0ELNS_15FloatRoundStyleE2ESH_EENS1_15EpilogueDefaultEEEEEvvEEEEvNT_6ParamsE,@"STO_CUDA_ENTRY STV_DEFAULT"
_ZN7cutlass13device_kernelINS_4gemm6kernel13GemmUniversalIN4cute5tupleIJiiiiEEENS1_10collective13CollectiveMmaINS1_34MainloopSm90TmaGmmaWarpSpecializedILi6ENS5_IJNS4_1CILi1EEESB_SB_EEENS1_32KernelTmaWarpSpecializedPingpongEEENS5_IJNSA_ILi64EEESF_SF_EEENS_10tfloat32_tENS5_IJlSB_lEEESH_SI_NS4_8TiledMMAINS4_8MMA_AtomIJNS4_4SM904GMMA29MMA_64x64x8_F32TF32TF32_SS_TNILNSM_7ScaleInE1ELSO_1EEEEEENS4_6LayoutISC_NS5_IJNSA_ILi0EEESS_SS_EEEEENS5_IJNS4_10UnderscoreESV_SV_EEEEENS4_13SM90_TMA_LOADENS4_14ComposedLayoutINS4_7SwizzleILi3ELi4ELi3EEENS4_18smem_ptr_flag_bitsILi32EEENSR_INS5_IJNSA_ILi8EEENSA_ILi32EEEEEENS5_IJS15_SB_EEEEEEEvNS4_8identityESY_S19_vS1A_EENS_8epilogue10collective6detail29Sm90TmaWarpSpecializedAdapterINS1D_15DefaultEpilogueISH_SI_SI_NS1C_6thread17LinearCombinationISH_Li1EffLNS1H_9ScaleType4KindE0ELNS_15FloatRoundStyleE2ESH_EENS1_15EpilogueDefaultEEEEEvvEEEEvNT_6ParamsE:
[----:B------:R-:W0:Y:S02]  /*0000*/  LDC R1, c[0x0][0x28] ;  /* 0x00000a00ff017b82 */ /* 0x000e240000000800 */
[----:B0-----:R-:W-:Y:S01]  /*0010*/  VIADD R1, R1, 0xfffffff8 ;  /* 0xfffffff801017836 */ /* 0x001fe20000000000 */
[----:B------:R-:W0:Y:S01]  /*0020*/  S2R R4, SR_TID.X ;  /* 0x0000000000047919 */ /* 0x000e220000002100 */
[----:B------:R-:W-:Y:S01]  /*0030*/  ELECT P0, URZ, PT ;  /* 0x00000000003f782f */ /* 0x000fe20003800000 */
[----:B------:R-:W-:Y:S01]  /*0040*/  BSSY B0, `(.L_x_0) ;  /* 0x000000f000007945 */ /* 0x000fe20003800000 */
[--C-:B0-----:R-:W-:Y:S02]  /*0050*/  SHF.R.U32.HI R0, RZ, 0x5, R4.reuse ;  /* 0x00000005ff007819 */ /* 0x101fe40000011604 */
[----:B------:R-:W-:-:S03]  /*0060*/  SHF.R.U32.HI R5, RZ, 0x7, R4 ;  /* 0x00000007ff057819 */ /* 0x000fc60000011604 */
[----:B------:R-:W0:Y:S04]  /*0070*/  SHFL.IDX PT, R2, R0, RZ, 0x1f ;  /* 0x00001fff00027589 */ /* 0x000e2800000e0000 */
[----:B------:R1:W2:Y:S01]  /*0080*/  SHFL.IDX PT, R7, R5, RZ, 0x1f ;  /* 0x00001fff05077589 */ /* 0x0002a200000e0000 */
[----:B0-----:R-:W-:-:S13]  /*0090*/  ISETP.NE.OR P0, PT, R2, RZ, !P0 ;  /* 0x000000ff0200720c */ /* 0x001fda0004705670 */
[----:B-12---:R-:W-:Y:S05]  /*00a0*/  @P0 BRA `(.L_x_1) ;  /* 0x0000000000200947 */ /* 0x006fea0003800000 */
[----:B------:R-:W-:Y:S02]  /*00b0*/  ULDC.64 UR4, c[0x0][0x198] ;  /* 0x0000660000047ab9 */ /* 0x000fe40000000a00 */
[----:B------:R-:W-:Y:S02]  /*00c0*/  UIADD3 UR6, UP0, UR4, 0xf0, URZ ;  /* 0x000000f004067890 */ /* 0x000fe4000ff1e03f */
[----:B------:R-:W-:Y:S02]  /*00d0*/  UIADD3 UR4, UP1, UR4, 0x1f0, URZ ;  /* 0x000001f004047890 */ /* 0x000fe4000ff3e03f */
[----:B------:R-:W-:Y:S02]  /*00e0*/  UIADD3.X UR7, URZ, UR5, URZ, UP0, !UPT ;  /* 0x000000053f077290 */ /* 0x000fe400087fe43f */
[----:B------:R-:W-:-:S07]  /*00f0*/  UIADD3.X UR5, URZ, UR5, URZ, UP1, !UPT ;  /* 0x000000053f057290 */ /* 0x000fce0008ffe43f */
[----:B------:R0:W-:Y:S02]  /*0100*/  UTMACCTL.PF [UR6] ;  /* 0x00000000060079b9 */ /* 0x0001e40008040000 */
[----:B------:R0:W-:Y:S02]  /*0110*/  UTMACCTL.PF [UR4] ;  /* 0x00000000040079b9 */ /* 0x0001e40008040000 */
[----:B0-----:R-:W-:Y:S01]  /*0120*/  NOP ;  /* 0x0000000000007918 */ /* 0x001fe20000000000 */
.L_x_1:
[----:B------:R-:W-:Y:S05]  /*0130*/  BSYNC B0 ;  /* 0x0000000000007941 */ /* 0x000fea0003800000 */
.L_x_0:
[----:B------:R-:W0:Y:S02]  /*0140*/  SHFL.IDX PT, R3, R0, RZ, 0x1f ;  /* 0x00001fff00037589 */ /* 0x000e2400000e0000 */
[----:B0-----:R-:W-:-:S13]  /*0150*/  ISETP.NE.AND P0, PT, R3, RZ, PT ;  /* 0x000000ff0300720c */ /* 0x001fda0003f05270 */
[----:B------:R-:W-:Y:S05]  /*0160*/  @P0 BRA `(.L_x_2) ;  /* 0x0000000000680947 */ /* 0x000fea0003800000 */
[----:B------:R-:W0:Y:S01]  /*0170*/  S2UR UR8, SR_CgaCtaId ;  /* 0x00000000000879c3 */ /* 0x000e220000008800 */
[----:B------:R-:W-:Y:S01]  /*0180*/  UMOV UR4, 0x400 ;  /* 0x0000040000047882 */ /* 0x000fe20000000000 */
[----:B------:R-:W-:Y:S01]  /*0190*/  UMOV UR5, 0x1 ;  /* 0x0000000100057882 */ /* 0x000fe20000000000 */
[----:B------:R-:W-:Y:S01]  /*01a0*/  UMOV UR6, 0x80 ;  /* 0x0000008000067882 */ /* 0x000fe20000000000 */
[----:B------:R-:W-:Y:S01]  /*01b0*/  ELECT P0, URZ, PT ;  /* 0x00000000003f782f */ /* 0x000fe20003800000 */
[----:B------:R-:W-:-:S04]  /*01c0*/  UIADD3 UR6, -UR6, 0x100000, URZ ;  /* 0x0010000006067890 */ /* 0x000fc8000fffe13f */
[----:B------:R-:W-:Y:S02]  /*01d0*/  USHF.L.U32 UR7, UR6, 0xb, URZ ;  /* 0x0000000b06077899 */ /* 0x000fe4000800063f */
[----:B------:R-:W-:Y:S02]  /*01e0*/  USHF.L.U32 UR6, UR6, 0x1, URZ ;  /* 0x0000000106067899 */ /* 0x000fe4000800063f */
[----:B0-----:R-:W-:Y:S02]  /*01f0*/  ULEA UR8, UR8, UR4, 0x18 ;  /* 0x0000000408087291 */ /* 0x001fe4000f8ec03f */
[----:B------:R-:W-:-:S04]  /*0200*/  UIADD3 UR4, -UR5, 0x100000, URZ ;  /* 0x0010000005047890 */ /* 0x000fc8000fffe13f */
[----:B------:R-:W-:Y:S02]  /*0210*/  USHF.L.U32 UR5, UR4, 0xb, URZ ;  /* 0x0000000b04057899 */ /* 0x000fe4000800063f */
[----:B------:R-:W-:Y:S01]  /*0220*/  USHF.L.U32 UR4, UR4, 0x1, URZ ;  /* 0x0000000104047899 */ /* 0x000fe2000800063f */
[----:B------:R-:W0:Y:S11]  /*0230*/  FENCE.VIEW.ASYNC.S ;  /* 0x00000000000073c6 */ /* 0x000e360000000000 */
[----:B0-----:R0:W1:Y:S01]  /*0240*/  SYNCS.EXCH.64 URZ, [UR8], UR4 ;  /* 0x00000004083f75b2 */ /* 0x0010620008000100 */
[----:B------:R0:W2:Y:S01]  /*0250*/  SYNCS.EXCH.64 URZ, [UR8+0x30], UR6 ;  /* 0x00003006083f75b2 */ /* 0x0000a20008000100 */
[----:B------:R0:W3:Y:S01]  /*0260*/  SYNCS.EXCH.64 URZ, [UR8+0x8], UR4 ;  /* 0x00000804083f75b2 */ /* 0x0000e20008000100 */
[----:B------:R0:W4:Y:S01]  /*0270*/  SYNCS.EXCH.64 URZ, [UR8+0x38], UR6 ;  /* 0x00003806083f75b2 */ /* 0x0001220008000100 */
[----:B------:R0:W0:Y:S01]  /*0280*/  SYNCS.EXCH.64 URZ, [UR8+0x10], UR4 ;  /* 0x00001004083f75b2 */ /* 0x0000220008000100 */
[----:B------:R0:W0:Y:S01]  /*0290*/  SYNCS.EXCH.64 URZ, [UR8+0x40], UR6 ;  /* 0x00004006083f75b2 */ /* 0x0000220008000100 */
[----:B------:R0:W0:Y:S01]  /*02a0*/  SYNCS.EXCH.64 URZ, [UR8+0x18], UR4 ;  /* 0x00001804083f75b2 */ /* 0x0000220008000100 */
[----:B------:R0:W0:Y:S01]  /*02b0*/  SYNCS.EXCH.64 URZ, [UR8+0x48], UR6 ;  /* 0x00004806083f75b2 */ /* 0x0000220008000100 */
[----:B------:R0:W0:Y:S01]  /*02c0*/  SYNCS.EXCH.64 URZ, [UR8+0x20], UR4 ;  /* 0x00002004083f75b2 */ /* 0x0000220008000100 */
[----:B------:R0:W0:Y:S01]  /*02d0*/  SYNCS.EXCH.64 URZ, [UR8+0x50], UR6 ;  /* 0x00005006083f75b2 */ /* 0x0000220008000100 */
[----:B------:R0:W0:Y:S01]  /*02e0*/  SYNCS.EXCH.64 URZ, [UR8+0x28], UR4 ;  /* 0x00002804083f75b2 */ /* 0x0000220008000100 */
[----:B------:R0:W0:Y:S01]  /*02f0*/  SYNCS.EXCH.64 URZ, [UR8+0x58], UR6 ;  /* 0x00005806083f75b2 */ /* 0x0000220008000100 */
[----:B------:R-:W-:Y:S01]  /*0300*/  NOP ;  /* 0x0000000000007918 */ /* 0x000fe20000000000 */
.L_x_2:
[----:B------:R-:W5:Y:S01]  /*0310*/  SHFL.IDX PT, R6, R0, RZ, 0x1f ;  /* 0x00001fff00067589 */ /* 0x000f6200000e0000 */
[----:B------:R-:W-:Y:S01]  /*0320*/  ELECT P0, URZ, PT ;  /* 0x00000000003f782f */ /* 0x000fe20003800000 */
[----:B------:R-:W-:Y:S01]  /*0330*/  NOP ;  /* 0x0000000000007918 */ /* 0x000fe20000000000 */
[----:B------:R-:W-:Y:S01]  /*0340*/  ELECT P1, URZ, PT ;  /* 0x00000000003f782f */ /* 0x000fe20003820000 */
[----:B------:R-:W1:Y:S01]  /*0350*/  SHFL.IDX PT, R3, R0, RZ, 0x1f ;  /* 0x00001fff00037589 */ /* 0x000e6200000e0000 */
[----:B0-----:R-:W-:Y:S01]  /*0360*/  UMOV UR4, 0x20 ;  /* 0x0000002000047882 */ /* 0x001fe20000000000 */
[----:B------:R-:W-:Y:S01]  /*0370*/  UMOV UR11, 0x80 ;  /* 0x00000080000b7882 */ /* 0x000fe20000000000 */
[----:B------:R-:W-:Y:S01]  /*0380*/  NOP ;  /* 0x0000000000007918 */ /* 0x000fe20000000000 */
[----:B------:R-:W0:Y:S01]  /*0390*/  SHFL.IDX PT, R5, R5, RZ, 0x1f ;  /* 0x00001fff05057589 */ /* 0x000e2200000e0000 */
[C---:B------:R-:W-:Y:S01]  /*03a0*/  VIADD R31, R7.reuse, 0xffffffff ;  /* 0xffffffff071f7836 */ /* 0x040fe20000000000 */
[----:B------:R-:W-:Y:S01]  /*03b0*/  ULDC.64 UR36, c[0x0][0x208] ;  /* 0x0000820000247ab9 */ /* 0x000fe20000000a00 */
[----:B------:R-:W-:-:S03]  /*03c0*/  ISETP.NE.AND P2, PT, R7, RZ, PT ;  /* 0x000000ff0700720c */ /* 0x000fc60003f45270 */
[----:B------:R-:W-:Y:S02]  /*03d0*/  ISETP.GE.U32.AND P3, PT, R31, 0x2, PT ;  /* 0x000000021f00780c */ /* 0x000fe40003f66070 */
[----:B-----5:R-:W-:Y:S02]  /*03e0*/  ISETP.NE.OR P0, PT, R6, RZ, !P0 ;  /* 0x000000ff0600720c */ /* 0x020fe40004705670 */
[----:B-1----:R-:W-:Y:S02]  /*03f0*/  ISETP.NE.OR P1, PT, R3, RZ, !P1 ;  /* 0x000000ff0300720c */ /* 0x002fe40004f25670 */
[----:B------:R-:W-:Y:S02]  /*0400*/  SHF.R.S32.HI R3, RZ, 0x1f, R2 ;  /* 0x0000001fff037819 */ /* 0x000fe40000011402 */
[----:B0-----:R-:W-:Y:S02]  /*0410*/  R2UR UR43, R5 ;  /* 0x00000000052b72ca */ /* 0x001fe400000e0000 */
[----:B------:R-:W-:-:S05]  /*0420*/  LEA.HI R3, R3, R2, RZ, 0x2 ;  /* 0x0000000203037211 */ /* 0x000fca00078f10ff */
[----:B------:R-:W-:Y:S01]  /*0430*/  VOTEU.ALL UP0, P0 ;  /* 0x00000000003f7886 */ /* 0x000fe20000000000 */
[----:B------:R-:W-:Y:S01]  /*0440*/  LOP3.LUT R3, R3, 0xfffffffc, RZ, 0xc0, !PT ;  /* 0xfffffffc03037812 */ /* 0x000fe200078ec0ff */
[----:B------:R-:W-:-:S03]  /*0450*/  VOTEU.ALL UP1, P1 ;  /* 0x00000000003f7886 */ /* 0x000fc60000820000 */
[----:B------:R-:W0:Y:S01]  /*0460*/  @!UP0 S2UR UR7, SR_CgaCtaId ;  /* 0x00000000000789c3 */ /* 0x000e220000008800 */
[----:B------:R-:W-:Y:S01]  /*0470*/  @!UP0 UMOV UR6, 0x400 ;  /* 0x0000040000068882 */ /* 0x000fe20000000000 */
[----:B------:R-:W-:-:S04]  /*0480*/  @!UP0 UIADD3 UR4, -UR4, 0x100000, URZ ;  /* 0x0010000004048890 */ /* 0x000fc8000fffe13f */
[----:B------:R-:W-:Y:S02]  /*0490*/  @!UP0 USHF.L.U32 UR5, UR4, 0xb, URZ ;  /* 0x0000000b04058899 */ /* 0x000fe4000800063f */
[----:B------:R-:W-:Y:S01]  /*04a0*/  @!UP0 USHF.L.U32 UR4, UR4, 0x1, URZ ;  /* 0x0000000104048899 */ /* 0x000fe2000800063f */
[----:B------:R-:W-:Y:S01]  /*04b0*/  IMAD.IADD R14, R2, 0x1, -R3 ;  /* 0x00000001020e7824 */ /* 0x000fe200078e0a03 */
[----:B------:R-:W-:Y:S01]  /*04c0*/  @!UP1 UMOV UR9, 0x400 ;  /* 0x0000040000099882 */ /* 0x000fe20000000000 */
[----:B------:R-:W-:Y:S01]  /*04d0*/  VOTEU.ALL UP2, P1 ;  /* 0x00000000003f7886 */ /* 0x000fe20000840000 */
[----:B------:R-:W-:Y:S01]  /*04e0*/  VOTEU.ALL UP3, P1 ;  /* 0x00000000003f7886 */ /* 0x000fe20000860000 */
[----:B------:R-:W-:Y:S01]  /*04f0*/  VOTEU.ALL UP4, P1 ;  /* 0x00000000003f7886 */ /* 0x000fe20000880000 */
[----:B------:R-:W1:Y:S01]  /*0500*/  @!UP1 S2UR UR10, SR_CgaCtaId ;  /* 0x00000000000a99c3 */ /* 0x000e620000008800 */
[----:B------:R-:W-:Y:S01]  /*0510*/  VOTEU.ALL UP5, P1 ;  /* 0x00000000003f7886 */ /* 0x000fe200008a0000 */
[----:B------:R-:W-:-:S04]  /*0520*/  SHF.R.S32.HI R3, RZ, 0x1f, R4 ;  /* 0x0000001fff037819 */ /* 0x000fc80000011404 */
[----:B------:R-:W-:-:S04]  /*0530*/  LEA.HI R3, R3, R4, RZ, 0x7 ;  /* 0x0000000403037211 */ /* 0x000fc800078f38ff */
[----:B------:R-:W-:-:S05]  /*0540*/  LOP3.LUT R3, R3, 0xffffff80, RZ, 0xc0, !PT ;  /* 0xffffff8003037812 */ /* 0x000fca00078ec0ff */
[----:B------:R-:W-:Y:S01]  /*0550*/  IMAD.IADD R5, R4, 0x1, -R3 ;  /* 0x0000000104057824 */ /* 0x000fe200078e0a03 */
[----:B0-----:R-:W-:Y:S02]  /*0560*/  @!UP0 ULEA UR8, UR7, UR6, 0x18 ;  /* 0x0000000607088291 */ /* 0x001fe4000f8ec03f */
[----:B------:R-:W-:-:S04]  /*0570*/  @!UP1 UIADD3 UR6, -UR11, 0x100000, URZ ;  /* 0x001000000b069890 */ /* 0x000fc8000fffe13f */
[----:B------:R-:W-:Y:S02]  /*0580*/  @!UP1 USHF.L.U32 UR7, UR6, 0xb, URZ ;  /* 0x0000000b06079899 */ /* 0x000fe4000800063f */
[----:B------:R-:W-:Y:S01]  /*0590*/  @!UP1 USHF.L.U32 UR6, UR6, 0x1, URZ ;  /* 0x0000000106069899 */ /* 0x000fe2000800063f */
[----:B------:R-:W-:Y:S01]  /*05a0*/  VOTEU.ALL UP0, P0 ;  /* 0x00000000003f7886 */ /* 0x000fe20000000000 */
[----:B-1----:R-:W-:Y:S01]  /*05b0*/  @!UP1 ULEA UR9, UR10, UR9, 0x18 ;  /* 0x000000090a099291 */ /* 0x002fe2000f8ec03f */
[----:B------:R-:W-:Y:S02]  /*05c0*/  VOTEU.ALL UP1, P0 ;  /* 0x00000000003f7886 */ /* 0x000fe40000020000 */
[----:B------:R-:W-:Y:S01]  /*05d0*/  ULDC.64 UR10, c[0x0][0x598] ;  /* 0x00016600000a7ab9 */ /* 0x000fe20000000a00 */
[----:B------:R-:W-:Y:S01]  /*05e0*/  ISETP.NE.AND P0, PT, R14, 0x3, PT ;  /* 0x000000030e00780c */ /* 0x000fe20003f05270 */
[----:B------:R-:W0:Y:S02]  /*05f0*/  FENCE.VIEW.ASYNC.S ;  /* 0x00000000000073c6 */ /* 0x000e240000000000 */
[----:B0-----:R0:W2:Y:S01]  /*0600*/  @!UP0 SYNCS.EXCH.64 URZ, [UR8+0x90], UR4 ;  /* 0x00009004083f85b2 */ /* 0x0010a20008000100 */
[----:B------:R-:W-:-:S02]  /*0610*/  ISETP.NE.U32.AND P1, PT, RZ, UR10, PT ;  /* 0x0000000aff007c0c */ /* 0x000fc4000bf25070 */
[----:B------:R-:W-:Y:S02]  /*0620*/  ISETP.EQ.OR P0, PT, R14, RZ, !P0 ;  /* 0x000000ff0e00720c */ /* 0x000fe40004702670 */
[----:B------:R-:W-:Y:S02]  /*0630*/  ISETP.NE.AND.EX P1, PT, RZ, UR11, PT, P1 ;  /* 0x0000000bff007c0c */ /* 0x000fe4000bf25310 */
[----:B------:R-:W-:-:S04]  /*0640*/  ISETP.EQ.AND P0, PT, R7, RZ, P0 ;  /* 0x000000ff0700720c */ /* 0x000fc80000702270 */
[----:B------:R-:W-:-:S04]  /*0650*/  SEL R23, RZ, 0x1, !P0 ;  /* 0x00000001ff177807 */ /* 0x000fc80004000000 */
[----:B------:R-:W-:Y:S01]  /*0660*/  SEL R23, R23, 0x2, P3 ;  /* 0x0000000217177807 */ /* 0x000fe20001800000 */
[----:B------:R0:W2:Y:S01]  /*0670*/  @!UP1 SYNCS.EXCH.64 URZ, [UR8+0x98], UR4 ;  /* 0x00009804083f95b2 */ /* 0x0000a20008000100 */
[----:B------:R-:W-:Y:S01]  /*0680*/  NOP ;  /* 0x0000000000007918 */ /* 0x000fe20000000000 */
[----:B------:R0:W2:Y:S01]  /*0690*/  @!UP2 SYNCS.EXCH.64 URZ, [UR9+0x70], UR6 ;  /* 0x00007006093fa5b2 */ /* 0x0000a20008000100 */
[----:B------:R0:W2:Y:S01]  /*06a0*/  @!UP3 SYNCS.EXCH.64 URZ, [UR9+0x78], UR6 ;  /* 0x00007806093fb5b2 */ /* 0x0000a20008000100 */
[----:B------:R0:W2:Y:S01]  /*06b0*/  @!UP4 SYNCS.EXCH.64 URZ, [UR9+0x80], UR6 ;  /* 0x00008006093fc5b2 */ /* 0x0000a20008000100 */
[----:B------:R0:W2:Y:S01]  /*06c0*/  @!UP5 SYNCS.EXCH.64 URZ, [UR9+0x88], UR6 ;  /* 0x00008806093fd5b2 */ /* 0x0000a20008000100 */
[----:B------:R-:W-:Y:S01]  /*06d0*/  NOP ;  /* 0x0000000000007918 */ /* 0x000fe20000000000 */
[----:B--234-:R-:W-:Y:S06]  /*06e0*/  BAR.SYNC.DEFER_BLOCKING 0x0 ;  /* 0x0000000000007b1d */ /* 0x01cfec0000010000 */
[----:B0-----:R-:W-:Y:S05]  /*06f0*/  @!P1 BRA `(.L_x_3) ;  /* 0x00000000001c9947 */ /* 0x001fea0003800000 */
[----:B------:R-:W0:Y:S02]  /*0700*/  LDC.64 R2, c[0x0][0x598] ;  /* 0x00016600ff027b82 */ /* 0x000e240000000a00 */
[----:B0-----:R-:W2:Y:S02]  /*0710*/  LDG.E.64 R2, desc[UR36][R2.64] ;  /* 0x0000002402027981 */ /* 0x001ea4000c1e1b00 */
[----:B--2---:R-:W-:-:S04]  /*0720*/  ISETP.NE.U32.AND P0, PT, R2, RZ, PT ;  /* 0x000000ff0200720c */ /* 0x004fc80003f05070 */
[----:B------:R-:W-:-:S13]  /*0730*/  ISETP.NE.AND.EX P0, PT, R3, RZ, PT, P0 ;  /* 0x000000ff0300720c */ /* 0x000fda0003f05300 */
[----:B------:R-:W-:Y:S05]  /*0740*/  @!P0 BRA `(.L_x_3) ;  /* 0x0000000000088947 */ /* 0x000fea0003800000 */
[----:B------:R1:W5:Y:S01]  /*0750*/  LD.E R56, desc[UR36][R2.64] ;  /* 0x0000002402387980 */ /* 0x000362000c101900 */
[----:B------:R-:W-:Y:S05]  /*0760*/  BRA `(.L_x_4) ;  /* 0x0000000000247947 */ /* 0x000fea0003800000 */
.L_x_3:
[----:B------:R-:W-:Y:S02]  /*0770*/  ULDC.64 UR4, c[0x0][0x588] ;  /* 0x0001620000047ab9 */ /* 0x000fe40000000a00 */
[----:B------:R-:W-:-:S04]  /*0780*/  ISETP.NE.U32.AND P0, PT, RZ, UR4, PT ;  /* 0x00000004ff007c0c */ /* 0x000fc8000bf05070 */
[----:B------:R-:W-:-:S13]  /*0790*/  ISETP.NE.AND.EX P0, PT, RZ, UR5, PT, P0 ;  /* 0x00000005ff007c0c */ /* 0x000fda000bf05300 */
[----:B------:R-:W-:Y:S05]  /*07a0*/  @!P0 BRA `(.L_x_5) ;  /* 0x00000000000c8947 */ /* 0x000fea0003800000 */
[----:B------:R-:W0:Y:S02]  /*07b0*/  LDC.64 R56, c[0x0][0x588] ;  /* 0x00016200ff387b82 */ /* 0x000e240000000a00 */
[----:B0-----:R0:W5:Y:S01]  /*07c0*/  LDG.E R56, desc[UR36][R56.64] ;  /* 0x0000002438387981 */ /* 0x001162000c1e1900 */
[----:B------:R-:W-:Y:S05]  /*07d0*/  BRA `(.L_x_4) ;  /* 0x0000000000087947 */ /* 0x000fea0003800000 */
.L_x_5:
[----:B------:R-:W-:Y:S02]  /*07e0*/  ULDC UR4, c[0x0][0x580] ;  /* 0x0001600000047ab9 */ /* 0x000fe40000000800 */
[----:B------:R-:W-:-:S07]  /*07f0*/  IMAD.U32 R56, RZ, RZ, UR4 ;  /* 0x00000004ff387e24 */ /* 0x000fce000f8e00ff */
.L_x_4:
[----:B------:R-:W-:Y:S02]  /*0800*/  ULDC.64 UR4, c[0x0][0x5a0] ;  /* 0x0001680000047ab9 */ /* 0x000fe40000000a00 */
[----:B------:R-:W-:-:S04]  /*0810*/  ISETP.NE.U32.AND P0, PT, RZ, UR4, PT ;  /* 0x00000004ff007c0c */ /* 0x000fc8000bf05070 */
[----:B------:R-:W-:-:S13]  /*0820*/  ISETP.NE.AND.EX P0, PT, RZ, UR5, PT, P0 ;  /* 0x00000005ff007c0c */ /* 0x000fda000bf05300 */
[----:B------:R-:W-:Y:S05]  /*0830*/  @!P0 BRA `(.L_x_6) ;  /* 0x00000000001c8947 */ /* 0x000fea0003800000 */
[----:B-1----:R-:W1:Y:S02]  /*0840*/  LDC.64 R2, c[0x0][0x5a0] ;  /* 0x00016800ff027b82 */ /* 0x002e640000000a00 */
[----:B-1----:R-:W2:Y:S02]  /*0850*/  LDG.E.64 R2, desc[UR36][R2.64] ;  /* 0x0000002402027981 */ /* 0x002ea4000c1e1b00 */
[----:B--2---:R-:W-:-:S04]  /*0860*/  ISETP.NE.U32.AND P0, PT, R2, RZ, PT ;  /* 0x000000ff0200720c */ /* 0x004fc80003f05070 */
[----:B------:R-:W-:-:S13]  /*0870*/  ISETP.NE.AND.EX P0, PT, R3, RZ, PT, P0 ;  /* 0x000000ff0300720c */ /* 0x000fda0003f05300 */
[----:B------:R-:W-:Y:S05]  /*0880*/  @!P0 BRA `(.L_x_6) ;  /* 0x0000000000088947 */ /* 0x000fea0003800000 */
[----:B0-----:R2:W5:Y:S01]  /*0890*/  LD.E R57, desc[UR36][R2.64] ;  /* 0x0000002402397980 */ /* 0x001562000c101900 */
[----:B------:R-:W-:Y:S05]  /*08a0*/  BRA `(.L_x_7) ;  /* 0x0000000000247947 */ /* 0x000fea0003800000 */
.L_x_6:
[----:B------:R-:W-:Y:S02]  /*08b0*/  ULDC.64 UR4, c[0x0][0x590] ;  /* 0x0001640000047ab9 */ /* 0x000fe40000000a00 */
[----:B------:R-:W-:-:S04]  /*08c0*/  ISETP.NE.U32.AND P0, PT, RZ, UR4, PT ;  /* 0x00000004ff007c0c */ /* 0x000fc8000bf05070 */
[----:B------:R-:W-:-:S13]  /*08d0*/  ISETP.NE.AND.EX P0, PT, RZ, UR5, PT, P0 ;  /* 0x00000005ff007c0c */ /* 0x000fda000bf05300 */
[----:B------:R-:W-:Y:S05]  /*08e0*/  @!P0 BRA `(.L_x_8) ;  /* 0x00000000000c8947 */ /* 0x000fea0003800000 */
[----:B-1----:R-:W0:Y:S02]  /*08f0*/  LDC.64 R2, c[0x0][0x590] ;  /* 0x00016400ff027b82 */ /* 0x002e240000000a00 */
[----:B0-----:R0:W5:Y:S01]  /*0900*/  LDG.E R57, desc[UR36][R2.64] ;  /* 0x0000002402397981 */ /* 0x001162000c1e1900 */
[----:B------:R-:W-:Y:S05]  /*0910*/  BRA `(.L_x_7) ;  /* 0x0000000000087947 */ /* 0x000fea0003800000 */
.L_x_8:
[----:B------:R-:W-:Y:S02]  /*0920*/  ULDC UR4, c[0x0][0x584] ;  /* 0x0001610000047ab9 */ /* 0x000fe40000000800 */
[----:B0-----:R-:W-:-:S07]  /*0930*/  IMAD.U32 R57, RZ, RZ, UR4 ;  /* 0x00000004ff397e24 */ /* 0x001fce000f8e00ff */
.L_x_7:
[----:B012---:R-:W0:Y:S01]  /*0940*/  LDC R2, c[0x0][0x65c] ;  /* 0x00019700ff027b82 */ /* 0x007e220000000800 */
[----:B------:R-:W1:Y:S01]  /*0950*/  S2R R15, SR_CTAID.Y ;  /* 0x00000000000f7919 */ /* 0x000e620000002600 */
[----:B------:R-:W-:Y:S01]  /*0960*/  ULDC UR6, c[0x0][0x28c] ;  /* 0x0000a30000067ab9 */ /* 0x000fe20000000800 */
[----:B------:R-:W-:Y:S01]  /*0970*/  ISETP.NE.AND P0, PT, R7, 0x2, PT ;  /* 0x000000020700780c */ /* 0x000fe20003f05270 */
[----:B------:R-:W-:Y:S01]  /*0980*/  UIADD3 UR6, UR6, 0x3f, URZ ;  /* 0x0000003f06067890 */ /* 0x000fe2000fffe03f */
[----:B------:R-:W2:Y:S01]  /*0990*/  S2R R6, SR_CTAID.X ;  /* 0x0000000000067919 */ /* 0x000ea20000002500 */
[----:B------:R-:W-:Y:S01]  /*09a0*/  UMOV UR38, URZ ;  /* 0x0000003f00267c82 */ /* 0x000fe20008000000 */
[----:B------:R-:W-:Y:S01]  /*09b0*/  UMOV UR39, URZ ;  /* 0x0000003f00277c82 */ /* 0x000fe20008000000 */
[----:B------:R-:W-:Y:S01]  /*09c0*/  USHF.R.S32.HI UR7, URZ, 0x1f, UR6 ;  /* 0x0000001f3f077899 */ /* 0x000fe20008011406 */
[----:B------:R-:W-:-:S03]  /*09d0*/  ULDC.64 UR8, c[0x0][0x650] ;  /* 0x0001940000087ab9 */ /* 0x000fc60000000a00 */
[----:B------:R-:W-:-:S04]  /*09e0*/  ULEA.HI UR7, UR7, UR6, URZ, 0x6 ;  /* 0x0000000607077291 */ /* 0x000fc8000f8f303f */
[----:B------:R-:W-:Y:S01]  /*09f0*/  USHF.R.S32.HI UR40, URZ, 0x6, UR7 ;  /* 0x000000063f287899 */ /* 0x000fe20008011407 */
[----:B0-----:R-:W-:-:S13]  /*0a00*/  ISETP.NE.AND P1, PT, R2, 0x1, PT ;  /* 0x000000010200780c */ /* 0x001fda0003f25270 */
[----:B------:R-:W2:Y:S01]  /*0a10*/  @P1 LDC R17, c[0x0][0x10] ;  /* 0x00000400ff111b82 */ /* 0x000ea20000000800 */
[----:B-1----:R-:W-:Y:S02]  /*0a20*/  @P1 IMAD.MOV.U32 R8, RZ, RZ, R15 ;  /* 0x000000ffff081224 */ /* 0x002fe400078e000f */
[----:B------:R-:W-:Y:S02]  /*0a30*/  @P1 IMAD.MOV.U32 R9, RZ, RZ, RZ ;  /* 0x000000ffff091224 */ /* 0x000fe400078e00ff */
[----:B------:R-:W-:-:S03]  /*0a40*/  @P1 IMAD.MOV.U32 R7, RZ, RZ, RZ ;  /* 0x000000ffff071224 */ /* 0x000fc600078e00ff */
[----:B------:R-:W0:Y:S01]  /*0a50*/  @!P1 LDC R3, c[0x0][0xc] ;  /* 0x00000300ff039b82 */ /* 0x000e220000000800 */
[----:B------:R-:W-:Y:S01]  /*0a60*/  ULDC UR4, c[0x0][0xc] ;  /* 0x0000030000047ab9 */ /* 0x000fe20000000800 */
[----:B------:R-:W-:Y:S02]  /*0a70*/  ULDC UR5, c[0x0][0x10] ;  /* 0x0000040000057ab9 */ /* 0x000fe40000000800 */
[----:B------:R-:W-:-:S04]  /*0a80*/  UIMAD.WIDE.U32 UR4, UR4, UR5, URZ ;  /* 0x00000005040472a5 */ /* 0x000fc8000f8e003f */
[----:B------:R-:W1:Y:S01]  /*0a90*/  LDC R0, c[0x0][0x14] ;  /* 0x00000500ff007b82 */ /* 0x000e620000000800 */
[----:B--2---:R-:W-:-:S04]  /*0aa0*/  @P1 IMAD.WIDE.U32 R16, R6, R17, R8 ;  /* 0x0000001106101225 */ /* 0x004fc800078e0008 */
[----:B------:R-:W-:Y:S02]  /*0ab0*/  @P1 IMAD.IADD R17, R17, 0x1, R7 ;  /* 0x0000000111111824 */ /* 0x000fe400078e0207 */
[----:B------:R-:W-:Y:S02]  /*0ac0*/  IMAD.MOV.U32 R7, RZ, RZ, RZ ;  /* 0x000000ffff077224 */ /* 0x000fe400078e00ff */
[----:B0-----:R-:W-:-:S04]  /*0ad0*/  @!P1 IMAD.WIDE.U32 R8, R3, R15, R6 ;  /* 0x0000000f03089225 */ /* 0x001fc800078e0006 */
[----:B------:R-:W-:Y:S02]  /*0ae0*/  @!P1 IMAD.MOV.U32 R16, RZ, RZ, R8 ;  /* 0x000000ffff109224 */ /* 0x000fe400078e0008 */
[----:B-1----:R-:W-:-:S04]  /*0af0*/  IMAD.WIDE.U32 R10, R0, UR4, RZ ;  /* 0x00000004000a7c25 */ /* 0x002fc8000f8e00ff */
[----:B------:R-:W-:Y:S01]  /*0b00*/  IMAD R3, R0, UR5, RZ ;  /* 0x0000000500037c24 */ /* 0x000fe2000f8e02ff */
[----:B------:R0:W-:Y:S01]  /*0b10*/  STL.64 [R1], R10 ;  /* 0x0000000a01007387 */ /* 0x0001e20000100a00 */
[----:B------:R-:W-:Y:S02]  /*0b20*/  @!P1 IMAD.MOV.U32 R17, RZ, RZ, R9 ;  /* 0x000000ffff119224 */ /* 0x000fe400078e0009 */
[----:B------:R-:W-:Y:S01]  /*0b30*/  IMAD.IADD R0, R11, 0x1, R3 ;  /* 0x000000010b007824 */ /* 0x000fe200078e0203 */
[----:B------:R-:W-:Y:S06]  /*0b40*/  @P0 BRA `(.L_x_9) ;  /* 0x0000000000200947 */ /* 0x000fec0003800000 */
[----:B------:R-:W-:Y:S01]  /*0b50*/  UISETP.GE.U32.AND UP0, UPT, UR40, 0x6, UPT ;  /* 0x000000062800788c */ /* 0x000fe2000bf06070 */
[----:B------:R-:W-:Y:S01]  /*0b60*/  IADD3 R16, P0, R16, R10, RZ ;  /* 0x0000000a10107210 */ /* 0x000fe20007f1e0ff */
[----:B------:R-:W-:Y:S01]  /*0b70*/  UIMAD.WIDE.U32 UR4, UR40, -0x55555555, URZ ;  /* 0xaaaaaaab280478a5 */ /* 0x000fe2000f8e003f */
[----:B------:R-:W-:-:S03]  /*0b80*/  UMOV UR39, URZ ;  /* 0x0000003f00277c82 */ /* 0x000fc60008000000 */
[----:B------:R-:W-:Y:S01]  /*0b90*/  USHF.R.U32.HI UR4, URZ, 0x2, UR5 ;  /* 0x000000023f047899 */ /* 0x000fe20008011605 */
[----:B------:R-:W-:-:S03]  /*0ba0*/  IMAD.X R17, R0, 0x1, R17, P0 ;  /* 0x0000000100117824 */ /* 0x000fc600000e0611 */
[----:B------:R-:W-:Y:S02]  /*0bb0*/  UIMAD UR38, UR4, -0x6, UR40 ;  /* 0xfffffffa042678a4 */ /* 0x000fe4000f8e0228 */
[----:B------:R-:W-:-:S12]  /*0bc0*/  @UP0 ULOP3.LUT UR39, UR4, 0x1, URZ, 0xc0, !UPT ;  /* 0x0000000104270892 */ /* 0x000fd8000f8ec03f */
.L_x_9:
[----:B------:R-:W-:Y:S01]  /*0bd0*/  ISETP.GE.U32.AND P0, PT, R16, UR8, PT ;  /* 0x0000000810007c0c */ /* 0x000fe2000bf06070 */
[----:B------:R-:W-:Y:S01]  /*0be0*/  IMAD.MOV.U32 R22, RZ, RZ, -0x1 ;  /* 0xffffffffff167424 */ /* 0x000fe200078e00ff */
[----:B------:R-:W-:Y:S01]  /*0bf0*/  PRMT R3, RZ, 0x7610, R3 ;  /* 0x00007610ff037816 */ /* 0x000fe20000000003 */
[----:B------:R-:W-:Y:S01]  /*0c00*/  IMAD.MOV.U32 R18, RZ, RZ, -0x1 ;  /* 0xffffffffff127424 */ /* 0x000fe200078e00ff */
[----:B------:R-:W-:Y:S01]  /*0c10*/  ISETP.GE.U32.AND.EX P0, PT, R17, UR9, PT, P0 ;  /* 0x0000000911007c0c */ /* 0x000fe2000bf06100 */
[----:B------:R-:W-:-:S12]  /*0c20*/  IMAD.MOV.U32 R19, RZ, RZ, -0x1 ;  /* 0xffffffffff137424 */ /* 0x000fd800078e00ff */
[----:B------:R-:W-:Y:S05]  /*0c30*/  @P0 BRA `(.L_x_10) ;  /* 0x0000000400580947 */ /* 0x000fea0003800000 */
[----:B------:R-:W1:Y:S01]  /*0c40*/  LDC.64 R20, c[0x0][0x628] ;  /* 0x00018a00ff147b82 */ /* 0x000e620000000a00 */
[----:B------:R-:W-:Y:S02]  /*0c50*/  IMAD.MOV.U32 R8, RZ, RZ, R16 ;  /* 0x000000ffff087224 */ /* 0x000fe400078e0010 */
[----:B------:R-:W-:-:S05]  /*0c60*/  IMAD.MOV.U32 R9, RZ, RZ, R17 ;  /* 0x000000ffff097224 */ /* 0x000fca00078e0011 */
[----:B------:R-:W2:Y:S08]  /*0c70*/  LDC R18, c[0x0][0x630] ;  /* 0x00018c00ff127b82 */ /* 0x000eb00000000800 */
[----:B------:R-:W3:Y:S01]  /*0c80*/  LDC.64 R24, c[0x0][0x620] ;  /* 0x00018800ff187b82 */ /* 0x000ee20000000a00 */
[----:B-1----:R-:W-:-:S04]  /*0c90*/  ISETP.NE.U32.AND P0, PT, R20, RZ, PT ;  /* 0x000000ff1400720c */ /* 0x002fc80003f05070 */
[----:B------:R-:W-:-:S13]  /*0ca0*/  ISETP.NE.AND.EX P0, PT, R21, RZ, PT, P0 ;  /* 0x000000ff1500720c */ /* 0x000fda0003f05300 */
[----:B--23--:R-:W-:Y:S05]  /*0cb0*/  @!P0 BRA `(.L_x_11) ;  /* 0x0000000000288947 */ /* 0x00cfea0003800000 */
[----:B------:R-:W1:Y:S02]  /*0cc0*/  LDC R3, c[0x0][0x634] ;  /* 0x00018d00ff037b82 */ /* 0x000e640000000800 */
[----:B-1----:R-:W-:-:S05]  /*0cd0*/  IADD3 R3, P0, R16, R3, RZ ;  /* 0x0000000310037210 */ /* 0x002fca0007f1e0ff */
[----:B------:R-:W-:-:S04]  /*0ce0*/  IMAD.X R19, RZ, RZ, R17, P0 ;  /* 0x000000ffff137224 */ /* 0x000fc800000e0611 */
[----:B------:R-:W-:-:S04]  /*0cf0*/  IMAD.WIDE.U32 R8, R19, R20, RZ ;  /* 0x0000001413087225 */ /* 0x000fc800078e00ff */
[----:B0-----:R-:W-:-:S04]  /*0d00*/  IMAD.WIDE.U32 R10, P0, R3, R21, R8 ;  /* 0x00000015030a7225 */ /* 0x001fc80007800008 */
[----:B------:R-:W-:-:S04]  /*0d10*/  IMAD.WIDE.U32 R8, R3, R20, RZ ;  /* 0x0000001403087225 */ /* 0x000fc800078e00ff */
[----:B------:R-:W-:Y:S01]  /*0d20*/  IMAD.X R13, RZ, RZ, RZ, P0 ;  /* 0x000000ffff0d7224 */ /* 0x000fe200000e06ff */
[----:B------:R-:W-:Y:S01]  /*0d30*/  IADD3 RZ, P0, R9, R10, RZ ;  /* 0x0000000a09ff7210 */ /* 0x000fe20007f1e0ff */
[----:B------:R-:W-:-:S04]  /*0d40*/  IMAD.MOV.U32 R12, RZ, RZ, R11 ;  /* 0x000000ffff0c7224 */ /* 0x000fc800078e000b */
[----:B------:R-:W-:-:S08]  /*0d50*/  IMAD.WIDE.U32.X R8, R19, R21, R12, P0 ;  /* 0x0000001513087225 */ /* 0x000fd000000e040c */
.L_x_11:
[-CC-:B------:R-:W-:Y:S01]  /*0d60*/  SHF.R.U64 R30, R8, R18.reuse, R9.reuse ;  /* 0x00000012081e7219 */ /* 0x180fe20000001209 */
[----:B------:R-:W1:Y:S01]  /*0d70*/  LDC R12, c[0x0][0x618] ;  /* 0x00018600ff0c7b82 */ /* 0x000e620000000800 */
[----:B------:R-:W-:Y:S01]  /*0d80*/  SHF.R.U32.HI R7, RZ, R18, R9 ;  /* 0x00000012ff077219 */ /* 0x000fe20000011609 */
[----:B------:R-:W-:Y:S01]  /*0d90*/  ULDC UR4, c[0x0][0x150] ;  /* 0x0000540000047ab9 */ /* 0x000fe20000000800 */
[----:B0-----:R-:W-:Y:S02]  /*0da0*/  IADD3 R11, P0, RZ, -R30, RZ ;  /* 0x8000001eff0b7210 */ /* 0x001fe40007f1e0ff */
[----:B------:R-:W-:-:S03]  /*0db0*/  I2FP.F32.U32 R3, R6 ;  /* 0x0000000600037245 */ /* 0x000fc60000201000 */
[----:B------:R-:W0:Y:S01]  /*0dc0*/  LDC.64 R26, c[0x0][0x640] ;  /* 0x00019000ff1a7b82 */ /* 0x000e220000000a00 */
[----:B------:R-:W-:Y:S02]  /*0dd0*/  IMAD.X R13, RZ, RZ, ~R7, P0 ;  /* 0x000000ffff0d7224 */ /* 0x000fe400000e0e07 */
[----:B------:R-:W-:Y:S01]  /*0de0*/  FMUL R3, R3, UR4 ;  /* 0x0000000403037c20 */ /* 0x000fe20008400000 */
[----:B------:R-:W-:Y:S01]  /*0df0*/  IMAD.WIDE.U32 R8, R11, R24, R16 ;  /* 0x000000180b087225 */ /* 0x000fe200078e0010 */
[----:B------:R-:W-:-:S03]  /*0e00*/  ULDC UR4, c[0x0][0x154] ;  /* 0x0000550000047ab9 */ /* 0x000fc60000000800 */
[----:B------:R-:W-:Y:S01]  /*0e10*/  IMAD R10, R13, R24, RZ ;  /* 0x000000180d0a7224 */ /* 0x000fe200078e02ff */
[----:B------:R-:W2:Y:S01]  /*0e20*/  LDC R7, c[0x0][0x144] ;  /* 0x00005100ff077b82 */ /* 0x000ea20000000800 */
[----:B------:R-:W3:Y:S02]  /*0e30*/  F2I.U32.TRUNC.NTZ R3, R3 ;  /* 0x0000000300037305 */ /* 0x000ee4000020f000 */
[----:B------:R-:W-:-:S04]  /*0e40*/  IMAD R11, R11, R25, R10 ;  /* 0x000000190b0b7224 */ /* 0x000fc800078e020a */
[----:B------:R-:W-:Y:S01]  /*0e50*/  IMAD.IADD R9, R9, 0x1, R11 ;  /* 0x0000000109097824 */ /* 0x000fe200078e020b */
[----:B------:R-:W4:Y:S01]  /*0e60*/  LDC R18, c[0x0][0x608] ;  /* 0x00018200ff127b82 */ /* 0x000f220000000800 */
[----:B------:R-:W-:-:S03]  /*0e70*/  IMAD.MOV.U32 R11, RZ, RZ, -0x1 ;  /* 0xffffffffff0b7424 */ /* 0x000fc600078e00ff */
[-C--:B-1----:R-:W-:Y:S02]  /*0e80*/  SHF.R.U64 R22, R8, R12.reuse, R9 ;  /* 0x0000000c08167219 */ /* 0x082fe40000001209 */
[----:B------:R-:W-:Y:S02]  /*0e90*/  I2FP.F32.U32 R8, R15 ;  /* 0x0000000f00087245 */ /* 0x000fe40000201000 */
[----:B------:R-:W1:Y:S01]  /*0ea0*/  LDC R24, c[0x0][0x658] ;  /* 0x00019600ff187b82 */ /* 0x000e620000000800 */
[----:B0-----:R-:W-:Y:S01]  /*0eb0*/  ISETP.NE.U32.AND P0, PT, R26, RZ, PT ;  /* 0x000000ff1a00720c */ /* 0x001fe20003f05070 */
[----:B---3--:R-:W-:Y:S01]  /*0ec0*/  IMAD.MOV R10, RZ, RZ, -R3 ;  /* 0x000000ffff0a7224 */ /* 0x008fe200078e0a03 */
[----:B------:R-:W-:Y:S01]  /*0ed0*/  SHF.R.U32.HI R9, RZ, R12, R9 ;  /* 0x0000000cff097219 */ /* 0x000fe20000011609 */
[----:B------:R-:W-:Y:S01]  /*0ee0*/  FMUL R8, R8, UR4 ;  /* 0x0000000408087c20 */ /* 0x000fe20008400000 */
[----:B------:R-:W-:-:S03]  /*0ef0*/  ISETP.NE.AND.EX P0, PT, R27, RZ, PT, P0 ;  /* 0x000000ff1b00720c */ /* 0x000fc60003f05300 */
[----:B------:R-:W0:Y:S01]  /*0f00*/  LDC R20, c[0x0][0x148] ;  /* 0x00005200ff147b82 */ /* 0x000e220000000800 */
[----:B--2---:R-:W-:-:S07]  /*0f10*/  IMAD R3, R7, R10, R6 ;  /* 0x0000000a07037224 */ /* 0x004fce00078e0206 */
[----:B------:R-:W2:Y:S01]  /*0f20*/  LDC R21, c[0x0][0x600] ;  /* 0x00018000ff157b82 */ /* 0x000ea20000000800 */
[-CC-:B----4-:R-:W-:Y:S02]  /*0f30*/  SHF.R.U64 R32, R22, R18.reuse, R9.reuse ;  /* 0x0000001216207219 */ /* 0x190fe40000001209 */
[----:B------:R-:W-:Y:S01]  /*0f40*/  SHF.R.U32.HI R7, RZ, R18, R9 ;  /* 0x00000012ff077219 */ /* 0x000fe20000011609 */
[----:B------:R-:W-:Y:S01]  /*0f50*/  IMAD.MOV.U32 R9, RZ, RZ, 0x1 ;  /* 0x00000001ff097424 */ /* 0x000fe200078e00ff */
[----:B------:R3:W4:Y:S03]  /*0f60*/  F2I.U32.TRUNC.NTZ R18, R8 ;  /* 0x0000000800127305 */ /* 0x000726000020f000 */
[----:B------:R-:W0:Y:S01]  /*0f70*/  LDC R25, c[0x0][0x648] ;  /* 0x00019200ff197b82 */ /* 0x000e220000000800 */
[-C--:B-1----:R-:W-:Y:S02]  /*0f80*/  SHF.L.U32 R6, R11, R24.reuse, RZ ;  /* 0x000000180b067219 */ /* 0x082fe400000006ff */
[----:B------:R-:W-:-:S02]  /*0f90*/  SHF.R.U64 R34, R32, R24, R7 ;  /* 0x0000001820227219 */ /* 0x000fc40000001207 */
[----:B------:R-:W-:Y:S02]  /*0fa0*/  LOP3.LUT R13, RZ, R6, RZ, 0x33, !PT ;  /* 0x00000006ff0d7212 */ /* 0x000fe400078e33ff */
[-C--:B------:R-:W-:Y:S01]  /*0fb0*/  SHF.R.U32.HI R7, RZ, R24.reuse, R7 ;  /* 0x00000018ff077219 */ /* 0x080fe20000011607 */
[----:B------:R-:W1:Y:S01]  /*0fc0*/  LDC R29, c[0x0][0x638] ;  /* 0x00018e00ff1d7b82 */ /* 0x000e620000000800 */
[----:B------:R-:W-:Y:S01]  /*0fd0*/  SHF.L.U32 R12, R9, R24, RZ ;  /* 0x00000018090c7219 */ /* 0x000fe200000006ff */
[----:B------:R-:W-:-:S06]  /*0fe0*/  IMAD.MOV.U32 R6, RZ, RZ, R34 ;  /* 0x000000ffff067224 */ /* 0x000fcc00078e0022 */
[----:B------:R-:W0:Y:S01]  /*0ff0*/  LDC R28, c[0x0][0x610] ;  /* 0x00018400ff1c7b82 */ /* 0x000e220000000800 */
[----:B---34-:R-:W-:Y:S05]  /*1000*/  @!P0 BRA `(.L_x_12) ;  /* 0x0000000000288947 */ /* 0x018fea0003800000 */
[----:B------:R-:W3:Y:S02]  /*1010*/  LDC R11, c[0x0][0x64c] ;  /* 0x00019300ff0b7b82 */ /* 0x000ee40000000800 */
[----:B---3--:R-:W-:-:S05]  /*1020*/  IADD3 R11, P0, R34, R11, RZ ;  /* 0x0000000b220b7210 */ /* 0x008fca0007f1e0ff */
[----:B------:R-:W-:-:S04]  /*1030*/  IMAD.X R19, RZ, RZ, R7, P0 ;  /* 0x000000ffff137224 */ /* 0x000fc800000e0607 */
[----:B------:R-:W-:-:S04]  /*1040*/  IMAD.WIDE.U32 R6, R19, R26, RZ ;  /* 0x0000001a13067225 */ /* 0x000fc800078e00ff */
[----:B------:R-:W-:-:S04]  /*1050*/  IMAD.WIDE.U32 R8, P0, R11, R27, R6 ;  /* 0x0000001b0b087225 */ /* 0x000fc80007800006 */
[----:B------:R-:W-:-:S04]  /*1060*/  IMAD.WIDE.U32 R6, R11, R26, RZ ;  /* 0x0000001a0b067225 */ /* 0x000fc800078e00ff */
[----:B------:R-:W-:Y:S01]  /*1070*/  IMAD.X R11, RZ, RZ, RZ, P0 ;  /* 0x000000ffff0b7224 */ /* 0x000fe200000e06ff */
[----:B------:R-:W-:Y:S01]  /*1080*/  IADD3 RZ, P0, R7, R8, RZ ;  /* 0x0000000807ff7210 */ /* 0x000fe20007f1e0ff */
[----:B------:R-:W-:-:S04]  /*1090*/  IMAD.MOV.U32 R10, RZ, RZ, R9 ;  /* 0x000000ffff0a7224 */ /* 0x000fc800078e0009 */
[----:B------:R-:W-:-:S08]  /*10a0*/  IMAD.WIDE.U32.X R6, R19, R27, R10, P0 ;  /* 0x0000001b13067225 */ /* 0x000fd000000e040a */
.L_x_12:
[----:B0-----:R-:W-:Y:S01]  /*10b0*/  SHF.R.U64 R6, R6, R25, R7 ;  /* 0x0000001906067219 */ /* 0x001fe20000001207 */
[----:B--2---:R-:W-:Y:S01]  /*10c0*/  VIADD R7, R21, 0xffffffff ;  /* 0xffffffff15077836 */ /* 0x004fe20000000000 */
[----:B------:R-:W-:Y:S01]  /*10d0*/  LOP3.LUT R13, R32, R13, RZ, 0xc0, !PT ;  /* 0x0000000d200d7212 */ /* 0x000fe200078ec0ff */
[----:B------:R-:W-:Y:S02]  /*10e0*/  IMAD.MOV R18, RZ, RZ, -R18 ;  /* 0x000000ffff127224 */ /* 0x000fe400078e0a12 */
[----:B------:R-:W-:Y:S01]  /*10f0*/  IMAD.MOV R8, RZ, RZ, -R6 ;  /* 0x000000ffff087224 */ /* 0x000fe200078e0a06 */
[----:B------:R-:W-:Y:S01]  /*1100*/  LOP3.LUT R7, R22, R7, RZ, 0xc0, !PT ;  /* 0x0000000716077212 */ /* 0x000fe200078ec0ff */
[----:B------:R-:W-:Y:S02]  /*1110*/  IMAD R12, R12, R6, R13 ;  /* 0x000000060c0c7224 */ /* 0x000fe400078e020d */
[----:B------:R-:W-:Y:S02]  /*1120*/  @P1 IMAD R3, R20, R18, R15 ;  /* 0x0000001214031224 */ /* 0x000fe400078e020f */
[----:B-1----:R-:W-:-:S02]  /*1130*/  IMAD R6, R8, R29, R34 ;  /* 0x0000001d08067224 */ /* 0x002fc400078e0222 */
[----:B------:R-:W-:Y:S02]  /*1140*/  IMAD R22, R12, R28, R3 ;  /* 0x0000001c0c167224 */ /* 0x000fe400078e0203 */
[----:B------:R-:W-:Y:S02]  /*1150*/  IMAD R7, R6, R21, R7 ;  /* 0x0000001506077224 */ /* 0x000fe400078e0207 */
[----:B------:R-:W-:Y:S02]  /*1160*/  IMAD.MOV.U32 R3, RZ, RZ, 0x1 ;  /* 0x00000001ff037424 */ /* 0x000fe400078e00ff */
[----:B------:R-:W-:Y:S01]  /*1170*/  IMAD.MOV.U32 R19, RZ, RZ, R30 ;  /* 0x000000ffff137224 */ /* 0x000fe200078e001e */
[----:B------:R-:W-:Y:S02]  /*1180*/  SEL R18, R7, R22, !P1 ;  /* 0x0000001607127207 */ /* 0x000fe40004800000 */
[----:B------:R-:W-:-:S07]  /*1190*/  SEL R22, R22, R7, !P1 ;  /* 0x0000000716167207 */ /* 0x000fce0004800000 */
.L_x_10:
[----:B------:R-:W-:Y:S05]  /*11a0*/  @!P2 BRA `(.L_x_13) ;  /* 0x0000003800c8a947 */ /* 0x000fea0003800000 */
[----:B------:R-:W-:-:S13]  /*11b0*/  ISETP.GT.U32.AND P0, PT, R31, 0x1, PT ;  /* 0x000000011f00780c */ /* 0x000fda0003f04070 */
[----:B------:R-:W-:Y:S05]  /*11c0*/  @P0 EXIT ;  /* 0x000000000000094d */ /* 0x000fea0003800000 */
.L_x_14:
[----:B------:R-:W-:-:S08]  /*11d0*/  NOP ;  /* 0x0000000000007918 */ /* 0x000fd00000000000 */
[----:B------:R-:W1:Y:S02]  /*11e0*/  USETMAXREG.TRY_ALLOC.CTAPOOL UP0, 0xe8 ;  /* 0x000000e8000079c8 */ /* 0x000e640008000600 */
[----:B-1----:R-:W-:-:S13]  /*11f0*/  PLOP3.LUT P0, PT, PT, PT, UP0, 0x80, 0x0 ;  /* 0x000000000000781c */ /* 0x002fda0003f0f008 */
[----:B------:R-:W-:Y:S05]  /*1200*/  @!P0 BRA `(.L_x_14) ;  /* 0xfffffffc00f08947 */ /* 0x000fea000383ffff */
[----:B------:R-:W-:-:S13]  /*1210*/  LOP3.LUT P0, RZ, R3, 0xff, RZ, 0xc0, !PT ;  /* 0x000000ff03ff7812 */ /* 0x000fda000780c0ff */
[----:B------:R-:W-:Y:S05]  /*1220*/  @!P0 EXIT ;  /* 0x000000000000894d */ /* 0x000fea0003800000 */
[----:B------:R-:W2:Y:S01]  /*1230*/  LDL.64 R8, [R1] ;  /* 0x0000000001087983 */ /* 0x000ea20000100a00 */
[----:B------:R-:W-:Y:S01]  /*1240*/  SHF.R.S32.HI R4, RZ, 0x1f, R5 ;  /* 0x0000001fff047819 */ /* 0x000fe20000011405 */
[----:B------:R-:W1:Y:S01]  /*1250*/  S2UR UR4, SR_CgaCtaId ;  /* 0x00000000000479c3 */ /* 0x000e620000008800 */
[----:B------:R-:W-:Y:S01]  /*1260*/  UMOV UR41, 0x400 ;  /* 0x0000040000297882 */ /* 0x000fe20000000000 */
[----:B------:R-:W-:Y:S01]  /*1270*/  UISETP.LT.AND UP0, UPT, UR40, 0x1, UPT ;  /* 0x000000012800788c */ /* 0x000fe2000bf01270 */
[CC--:B------:R-:W-:Y:S01]  /*1280*/  LEA.HI R3, R4.reuse, R5.reuse, RZ, 0x2 ;  /* 0x0000000504037211 */ /* 0x0c0fe200078f10ff */
[----:B------:R-:W-:Y:S01]  /*1290*/  UIADD3 UR5, UR43, -0x1, URZ ;  /* 0xffffffff2b057890 */ /* 0x000fe2000fffe03f */
[----:B------:R-:W-:Y:S01]  /*12a0*/  LEA.HI R4, R4, R5, RZ, 0x5 ;  /* 0x0000000504047211 */ /* 0x000fe200078f28ff */
[----:B------:R-:W-:Y:S01]  /*12b0*/  USEL UR42, UR40, 0x1, UP0 ;  /* 0x00000001282a7887 */ /* 0x000fe20008000000 */
[--C-:B------:R-:W-:Y:S01]  /*12c0*/  SHF.R.S32.HI R58, RZ, 0x2, R3.reuse ;  /* 0x00000002ff3a7819 */ /* 0x100fe20000011403 */
[----:B------:R-:W3:Y:S01]  /*12d0*/  LDC R64, c[0x0][0x658] ;  /* 0x00019600ff407b82 */ /* 0x000ee20000000800 */
[----:B------:R-:W-:Y:S01]  /*12e0*/  SHF.R.S32.HI R7, RZ, 0x1f, R3 ;  /* 0x0000001fff077819 */ /* 0x000fe20000011403 */
[----:B------:R-:W-:Y:S01]  /*12f0*/  UISETP.NE.AND UP0, UPT, UR5, URZ, UPT ;  /* 0x0000003f0500728c */ /* 0x000fe2000bf05270 */
[----:B------:R-:W-:Y:S01]  /*1300*/  LOP3.LUT R6, R3, 0xfffffffc, RZ, 0xc0, !PT ;  /* 0xfffffffc03067812 */ /* 0x000fe200078ec0ff */
[----:B------:R-:W-:Y:S01]  /*1310*/  ULDC UR8, c[0x0][0x284] ;  /* 0x0000a10000087ab9 */ /* 0x000fe20000000800 */
[----:B------:R-:W-:Y:S01]  /*1320*/  LEA.HI R7, R7, R58, RZ, 0x3 ;  /* 0x0000003a07077211 */ /* 0x000fe200078f18ff */
[----:B------:R-:W-:Y:S01]  /*1330*/  USEL UR7, URZ, 0x1, UP0 ;  /* 0x000000013f077887 */ /* 0x000fe20008000000 */
[----:B------:R-:W-:Y:S01]  /*1340*/  SHF.R.S32.HI R3, RZ, 0x5, R4 ;  /* 0x00000005ff037819 */ /* 0x000fe20000011404 */
[----:B------:R-:W4:Y:S01]  /*1350*/  LDC.64 R62, c[0x0][0x5c8] ;  /* 0x00017200ff3e7b82 */ /* 0x000f220000000a00 */
[----:B------:R-:W-:Y:S01]  /*1360*/  LOP3.LUT R7, R7, 0xfffffff8, RZ, 0xc0, !PT ;  /* 0xfffffff807077812 */ /* 0x000fe200078ec0ff */
[----:B------:R-:W-:Y:S01]  /*1370*/  IMAD.IADD R6, R5, 0x1, -R6 ;  /* 0x0000000105067824 */ /* 0x000fe200078e0a06 */
[----:B------:R-:W-:Y:S01]  /*1380*/  LOP3.LUT R72, R23, 0x1, RZ, 0xfc, !PT ;  /* 0x0000000117487812 */ /* 0x000fe200078efcff */
[----:B------:R-:W-:Y:S01]  /*1390*/  IMAD.MOV.U32 R5, RZ, RZ, 0x1 ;  /* 0x00000001ff057424 */ /* 0x000fe200078e00ff */
[----:B------:R-:W-:Y:S01]  /*13a0*/  USHF.L.U32 UR47, UR40, 0x1, URZ ;  /* 0x00000001282f7899 */ /* 0x000fe2000800063f */
[----:B------:R-:W-:Y:S01]  /*13b0*/  IMAD.IADD R58, R58, 0x1, -R7 ;  /* 0x000000013a3a7824 */ /* 0x000fe200078e0a07 */
[----:B------:R-:W-:Y:S01]  /*13c0*/  UIADD3 UR42, -UR42, UR40, URZ ;  /* 0x000000282a2a7290 */ /* 0x000fe2000fffe13f */
[----:B------:R-:W0:Y:S01]  /*13d0*/  LDC R65, c[0x0][0x288] ;  /* 0x0000a200ff417b82 */ /* 0x000e220000000800 */
[----:B-1----:R-:W-:Y:S01]  /*13e0*/  ULEA UR41, UR4, UR41, 0x18 ;  /* 0x0000002904297291 */ /* 0x002fe2000f8ec03f */
[C-C-:B------:R-:W-:Y:S01]  /*13f0*/  IMAD R69, R3.reuse, -0x10, -R58.reuse ;  /* 0xfffffff003457824 */ /* 0x140fe200078e0a3a */
[--C-:B------:R-:W-:Y:S01]  /*1400*/  SHF.R.S32.HI R59, RZ, 0x1f, R58.reuse ;  /* 0x0000001fff3b7819 */ /* 0x100fe2000001143a */
[----:B------:R-:W-:Y:S01]  /*1410*/  USHF.L.U32 UR4, UR5, 0x3, URZ ;  /* 0x0000000305047899 */ /* 0x000fe2000800063f */
[----:B------:R-:W-:Y:S01]  /*1420*/  IMAD.SHL.U32 R60, R6, 0x2, RZ ;  /* 0x00000002063c7824 */ /* 0x000fe200078e00ff */
[----:B------:R-:W-:Y:S01]  /*1430*/  UIADD3 UR5, UR41, 0x180, URZ ;  /* 0x0000018029057890 */ /* 0x000fe2000fffe03f */
[----:B------:R-:W-:Y:S01]  /*1440*/  IMAD.U32 R73, RZ, RZ, UR7 ;  /* 0x00000007ff497e24 */ /* 0x000fe2000f8e00ff */
[----:B------:R-:W1:Y:S01]  /*1450*/  LDC R67, c[0x0][0x600] ;  /* 0x00018000ff437b82 */ /* 0x000e620000000800 */
[----:B------:R-:W-:Y:S01]  /*1460*/  IMAD.WIDE R58, R3, 0x10, R58 ;  /* 0x00000010033a7825 */ /* 0x000fe200078e023a */
[----:B------:R-:W-:Y:S01]  /*1470*/  UIADD3 UR6, UR41, 0x18180, URZ ;  /* 0x0001818029067890 */ /* 0x000fe2000fffe03f */
[----:B------:R-:W-:Y:S01]  /*1480*/  SHF.R.S32.HI R61, RZ, 0x1f, R60 ;  /* 0x0000001fff3d7819 */ /* 0x000fe2000001143c */
[----:B------:R-:W-:Y:S01]  /*1490*/  USHF.R.U32.HI UR5, URZ, 0x4, UR5 ;  /* 0x000000043f057899 */ /* 0x000fe20008011605 */
[----:B------:R-:W-:Y:S01]  /*14a0*/  IMAD.MOV.U32 R3, RZ, RZ, -0x1 ;  /* 0xffffffffff037424 */ /* 0x000fe200078e00ff */
[----:B------:R-:W-:Y:S01]  /*14b0*/  USHF.R.U32.HI UR6, URZ, 0x4, UR6 ;  /* 0x000000043f067899 */ /* 0x000fe20008011606 */
[----:B------:R-:W-:Y:S01]  /*14c0*/  VIADD R69, R69, UR8 ;  /* 0x0000000845457c36 */ /* 0x000fe20008000000 */
[----:B------:R-:W-:Y:S01]  /*14d0*/  UIADD3 UR48, UR41, 0x70, URZ ;  /* 0x0000007029307890 */ /* 0x000fe2000fffe03f */
[C---:B----4-:R-:W-:Y:S01]  /*14e0*/  SHF.L.U64.HI R63, R62.reuse, 0x3, R63 ;  /* 0x000000033e3f7819 */ /* 0x050fe2000001023f */
[----:B------:R-:W-:Y:S01]  /*14f0*/  ULOP3.LUT UR4, UR4, 0x8, URZ, 0xc0, !UPT ;  /* 0x0000000804047892 */ /* 0x000fe2000f8ec03f */
[-C--:B---3--:R-:W-:Y:S01]  /*1500*/  SHF.L.U32 R3, R3, R64.reuse, RZ ;  /* 0x0000004003037219 */ /* 0x088fe200000006ff */
[----:B------:R-:W-:Y:S01]  /*1510*/  ULOP3.LUT UR5, UR5, 0x3fff, URZ, 0xc0, !UPT ;  /* 0x00003fff05057892 */ /* 0x000fe2000f8ec03f */
[----:B------:R-:W-:Y:S01]  /*1520*/  SHF.L.U32 R64, R5, R64, RZ ;  /* 0x0000004005407219 */ /* 0x000fe200000006ff */
[----:B------:R-:W-:Y:S01]  /*1530*/  ULOP3.LUT UR6, UR6, 0x3fff, URZ, 0xc0, !UPT ;  /* 0x00003fff06067892 */ /* 0x000fe2000f8ec03f */
[----:B------:R-:W-:Y:S01]  /*1540*/  IMAD.SHL.U32 R62, R62, 0x8, RZ ;  /* 0x000000083e3e7824 */ /* 0x000fe200078e00ff */
[----:B------:R-:W-:Y:S01]  /*1550*/  LOP3.LUT R68, RZ, R3, RZ, 0x33, !PT ;  /* 0x00000003ff447212 */ /* 0x000fe200078e33ff */
[----:B0-----:R-:W-:Y:S01]  /*1560*/  IMAD R65, R6, -0x2, R65 ;  /* 0xfffffffe06417824 */ /* 0x001fe200078e0241 */
[----:B------:R-:W-:-:S02]  /*1570*/  ULEA UR43, UR43, UR48, 0x3 ;  /* 0x000000302b2b7291 */ /* 0x000fc4000f8e183f */
[----:B------:R-:W-:Y:S02]  /*1580*/  ULOP3.LUT UR49, UR4, 0x8, URZ, 0x3c, !UPT ;  /* 0x0000000804317892 */ /* 0x000fe4000f8e3c3f */
[----:B------:R-:W-:Y:S01]  /*1590*/  ULOP3.LUT UR44, UR4, 0x18, URZ, 0x3c, !UPT ;  /* 0x00000018042c7892 */ /* 0x000fe2000f8e3c3f */
[----:B-1----:R-:W-:Y:S01]  /*15a0*/  VIADD R67, R67, 0xffffffff ;  /* 0xffffffff43437836 */ /* 0x002fe20000000000 */
[----:B------:R-:W-:Y:S02]  /*15b0*/  ULOP3.LUT UR45, UR5, 0x10000, URZ, 0xfc, !UPT ;  /* 0x00010000052d7892 */ /* 0x000fe4000f8efc3f */
[----:B------:R-:W-:Y:S01]  /*15c0*/  ULOP3.LUT UR46, UR6, 0x10000, URZ, 0xfc, !UPT ;  /* 0x00010000062e7892 */ /* 0x000fe2000f8efc3f */
[----:B--2---:R-:W-:-:S11]  /*15d0*/  SHF.L.U64.HI R66, R8, 0x1, R0 ;  /* 0x0000000108427819 */ /* 0x004fd60000010200 */
.L_x_98:
[----:B------:R-:W-:-:S04]  /*15e0*/  SHF.L.U32 R0, R73, 0x1f, RZ ;  /* 0x0000001f49007819 */ /* 0x000fc800000006ff */
[----:B------:R-:W0:Y:S02]  /*15f0*/  SYNCS.PHASECHK.TRANS64.TRYWAIT P0, [UR43+-0x8], R0 ;  /* 0xfffff800ff0075a7 */ /* 0x000e24000800016b */
[----:B01--4-:R-:W-:Y:S05]  /*1600*/  @!P0 BRA `(.L_x_15) ;  /* 0x0000004800088947 */ /* 0x013fea0003800000 */
.L_x_122:
[----:B------:R-:W-:Y:S02]  /*1610*/  ULDC UR4, c[0x0][0x28c] ;  /* 0x0000a30000047ab9 */ /* 0x000fe40000000800 */
[----:B------:R-:W-:-:S13]  /*1620*/  ISETP.LT.AND P0, PT, RZ, UR4, PT ;  /* 0x00000004ff007c0c */ /* 0x000fda000bf01270 */
[----:B------:R-:W-:Y:S05]  /*1630*/  @P0 BRA `(.L_x_16) ;  /* 0x0000000000400947 */ /* 0x000fea0003800000 */
[----:B0-----:R-:W-:Y:S01]  /*1640*/  MOV R0, 0x0 ;  /* 0x0000000000007802 */ /* 0x001fe20000000f00 */
[----:B------:R-:W-:Y:S01]  /*1650*/  ULDC.64 UR4, c[0x4][0x68] ;  /* 0x01001a0000047ab9 */ /* 0x000fe20000000a00 */
[----:B------:R-:W-:Y:S01]  /*1660*/  ULDC.64 UR6, c[0x4][0x8] ;  /* 0x0100020000067ab9 */ /* 0x000fe20000000a00 */
[----:B------:R-:W-:Y:S01]  /*1670*/  IMAD.U32 R4, RZ, RZ, UR4 ;  /* 0x00000004ff047e24 */ /* 0x000fe2000f8e00ff */
[----:B------:R0:W1:Y:S01]  /*1680*/  LDC.64 R14, c[0x4][R0] ;  /* 0x01000000000e7b82 */ /* 0x0000620000000a00 */
[----:B------:R-:W-:Y:S01]  /*1690*/  IMAD.U32 R5, RZ, RZ, UR5 ;  /* 0x00000005ff057e24 */ /* 0x000fe2000f8e00ff */
[----:B------:R-:W-:Y:S01]  /*16a0*/  ULDC.64 UR4, c[0x4][0x70] ;  /* 0x01001c0000047ab9 */ /* 0x000fe20000000a00 */
[----:B------:R-:W-:Y:S02]  /*16b0*/  IMAD.U32 R10, RZ, RZ, UR6 ;  /* 0x00000006ff0a7e24 */ /* 0x000fe4000f8e00ff */
[----:B------:R-:W-:Y:S02]  /*16c0*/  IMAD.U32 R6, RZ, RZ, UR4 ;  /* 0x00000004ff067e24 */ /* 0x000fe4000f8e00ff */
[----:B------:R-:W-:-:S02]  /*16d0*/  IMAD.U32 R7, RZ, RZ, UR5 ;  /* 0x00000005ff077e24 */ /* 0x000fc4000f8e00ff */
[----:B------:R-:W-:Y:S02]  /*16e0*/  IMAD.U32 R11, RZ, RZ, UR7 ;  /* 0x00000007ff0b7e24 */ /* 0x000fe4000f8e00ff */
[----:B------:R-:W-:Y:S02]  /*16f0*/  IMAD.MOV.U32 R8, RZ, RZ, 0x1e1 ;  /* 0x000001e1ff087424 */ /* 0x000fe400078e00ff */
[----:B------:R-:W-:Y:S02]  /*1700*/  IMAD.MOV.U32 R12, RZ, RZ, 0x1 ;  /* 0x00000001ff0c7424 */ /* 0x000fe400078e00ff */
[----:B0-----:R-:W-:-:S07]  /*1710*/  IMAD.MOV.U32 R13, RZ, RZ, RZ ;  /* 0x000000ffff0d7224 */ /* 0x001fce00078e00ff */
[----:B------:R-:W-:-:S07]  /*1720*/  LEPC R20, `(.L_x_16) ;  /* 0x000000001014794e */ /* 0x000fce0000000000 */
[----:B-1---5:R-:W-:Y:S05]  /*1730*/  CALL.ABS.NOINC R14 ;  /* 0x000000000e007343 */ /* 0x022fea0003c00000 */
.L_x_16:
[----:B------:R-:W-:-:S13]  /*1740*/  ISETP.NE.AND P0, PT, R72, 0x3, PT ;  /* 0x000000034800780c */ /* 0x000fda0003f05270 */
[----:B------:R-:W-:Y:S05]  /*1750*/  @!P0 BRA `(.L_x_17) ;  /* 0x0000000000048947 */ /* 0x000fea0003800000 */
[----:B------:R-:W-:Y:S01]  /*1760*/  BPT.TRAP 0x1 ;  /* 0x000000040000795c */ /* 0x000fe20000300000 */
.L_x_17:
[----:B0-----:R-:W-:Y:S02]  /*1770*/  IMAD.U32 R3, RZ, RZ, UR38 ;  /* 0x00000026ff037e24 */ /* 0x001fe4000f8e00ff */
[----:B------:R-:W-:-:S03]  /*1780*/  IMAD.U32 R0, RZ, RZ, UR39 ;  /* 0x00000027ff007e24 */ /* 0x000fc6000f8e00ff */
[----:B------:R-:W-:Y:S02]  /*1790*/  LEA R3, R3, UR41, 0x3 ;  /* 0x0000002903037c11 */ /* 0x000fe4000f8e18ff */
[----:B------:R-:W-:-:S04]  /*17a0*/  SHF.L.U32 R0, R0, 0x1f, RZ ;  /* 0x0000001f00007819 */ /* 0x000fc800000006ff */
[----:B------:R0:W1:Y:S01]  /*17b0*/  SYNCS.PHASECHK.TRANS64.TRYWAIT P1, [R3+URZ], R0 ;  /* 0x00000000030075a7 */ /* 0x000062000802017f */
[----:B------:R-:W-:Y:S05]  /*17c0*/  @!P0 BRA `(.L_x_18) ;  /* 0x0000000000048947 */ /* 0x000fea0003800000 */
[----:B------:R-:W-:Y:S01]  /*17d0*/  BPT.TRAP 0x1 ;  /* 0x000000040000795c */ /* 0x000fe20000300000 */
.L_x_18:
[----:B-1----:R-:W-:Y:S05]  /*17e0*/  @P1 BRA `(.L_x_19) ;  /* 0x0000000000081947 */ /* 0x002fea0003800000 */
[----:B------:R-:W1:Y:S02]  /*17f0*/  SYNCS.PHASECHK.TRANS64.TRYWAIT P1, [R3+URZ], R0 ;  /* 0x00000000030075a7 */ /* 0x000e64000802017f */
[----:B-1----:R-:W-:Y:S05]  /*1800*/  @!P1 BRA `(.L_x_20) ;  /* 0x0000004400a09947 */ /* 0x002fea0003800000 */
.L_x_19:
[----:B------:R-:W-:Y:S05]  /*1810*/  WARPSYNC.ALL ;  /* 0x0000000000007948 */ /* 0x000fea0003800000 */
[----:B------:R-:W-:Y:S01]  /*1820*/  ULEA UR8, UR38, UR45, 0xa ;  /* 0x0000002d26087291 */ /* 0x000fe2000f8e503f */
[----:B------:R-:W-:Y:S01]  /*1830*/  WARPGROUP.ARRIVE ;  /* 0x00000000000079c5 */ /* 0x000fe20000000000 */
[----:B------:R-:W-:Y:S01]  /*1840*/  ULEA UR9, UR38, UR46, 0xa ;  /* 0x0000002e26097291 */ /* 0x000fe2000f8e503f */
[----:B01----:R-:W-:Y:S01]  /*1850*/  IMAD.U32 R0, RZ, RZ, UR42 ;  /* 0x0000002aff007e24 */ /* 0x003fe2000f8e00ff */
[----:B------:R-:W-:Y:S01]  /*1860*/  UMOV UR5, 0x40000040 ;  /* 0x4000004000057882 */ /* 0x000fe20000000000 */
[----:B------:R-:W-:-:S02]  /*1870*/  UMOV UR7, 0x40000040 ;  /* 0x4000004000077882 */ /* 0x000fc40000000000 */
[----:B------:R-:W-:Y:S01]  /*1880*/  UMOV UR4, UR8 ;  /* 0x0000000800047c82 */ /* 0x000fe20008000000 */
[----:B------:R-:W-:Y:S01]  /*1890*/  ISETP.GE.AND P1, PT, R0, 0x1, PT ;  /* 0x000000010000780c */ /* 0x000fe20003f26270 */
[----:B------:R-:W-:Y:S02]  /*18a0*/  UMOV UR6, UR9 ;  /* 0x0000000900067c82 */ /* 0x000fe40008000000 */
[----:B------:R-:W-:Y:S01]  /*18b0*/  HGMMA.64x64x8.F32.TF32 R24, gdesc[UR4], RZ, !UPT, gsb0 ;  /* 0x04e00000041879f0 */ /* 0x000fe2000c0028ff */
[----:B------:R-:W-:Y:S02]  /*18c0*/  UIADD3 UR4, UR8, 0x2, URZ ;  /* 0x0000000208047890 */ /* 0x000fe4000fffe03f */
[----:B------:R-:W-:Y:S01]  /*18d0*/  UIADD3 UR6, UR9, 0x2, URZ ;  /* 0x0000000209067890 */ /* 0x000fe2000fffe03f */
[----:B------:R-:W-:Y:S01]  /*18e0*/  UMOV UR5, 0x40000040 ;  /* 0x4000004000057882 */ /* 0x000fe20000000000 */
[----:B------:R-:W-:Y:S01]  /*18f0*/  UMOV UR7, 0x40000040 ;  /* 0x4000004000077882 */ /* 0x000fe20000000000 */
[----:B------:R-:W-:-:S02]  /*1900*/  WARPGROUP.DEPBAR.LE gsb0, 0x0 ;  /* 0x00008000000079c5 */ /* 0x000fc40000010000 */
[----:B------:R-:W-:-:S06]  /*1910*/  WARPGROUP.ARRIVE ;  /* 0x00000000000079c5 */ /* 0x000fcc0000000000 */
[----:B------:R-:W-:Y:S01]  /*1920*/  HGMMA.64x64x8.F32.TF32 R24, gdesc[UR4], R24, gsb0 ;  /* 0x04e00000041879f0 */ /* 0x000fe20008002818 */
[----:B------:R-:W-:Y:S02]  /*1930*/  UIADD3 UR4, UR8, 0x4, URZ ;  /* 0x0000000408047890 */ /* 0x000fe4000fffe03f */
[----:B------:R-:W-:Y:S01]  /*1940*/  UIADD3 UR6, UR9, 0x4, URZ ;  /* 0x0000000409067890 */ /* 0x000fe2000fffe03f */
[----:B------:R-:W-:Y:S01]  /*1950*/  UMOV UR5, 0x40000040 ;  /* 0x4000004000057882 */ /* 0x000fe20000000000 */
[----:B------:R-:W-:Y:S01]  /*1960*/  UMOV UR7, 0x40000040 ;  /* 0x4000004000077882 */ /* 0x000fe20000000000 */
[----:B------:R-:W-:Y:S02]  /*1970*/  WARPGROUP.DEPBAR.LE gsb0, 0x0 ;  /* 0x00008000000079c5 */ /* 0x000fe40000010000 */
        /* <DEDUP_REMOVED lines=36> */
[----:B------:R-:W-:Y:S03]  /*1bc0*/  HGMMA.64x64x8.F32.TF32 R24, gdesc[UR4], R24, gsb0 ;  /* 0x04e00000041879f0 */ /* 0x000fe60008002818 */
[----:B------:R-:W-:Y:S02]  /*1bd0*/  WARPGROUP.DEPBAR.LE gsb0, 0x0 ;  /* 0x00008000000079c5 */ /* 0x000fe40000010000 */
[----:B------:R-:W-:Y:S05]  /*1be0*/  @!P1 BRA `(.L_x_21) ;  /* 0x0000000400809947 */ /* 0x000fea0003800000 */
[----:B------:R-:W-:Y:S01]  /*1bf0*/  UIADD3 UR8, UR38, 0x1, URZ ;  /* 0x0000000126087890 */ /* 0x000fe2000fffe03f */
[----:B------:R-:W-:Y:S01]  /*1c00*/  IMAD.U32 R0, RZ, RZ, UR42 ;  /* 0x0000002aff007e24 */ /* 0x000fe2000f8e00ff */
[----:B------:R-:W-:Y:S02]  /*1c10*/  UMOV UR9, UR38 ;  /* 0x0000002600097c82 */ /* 0x000fe40008000000 */
[----:B------:R-:W-:-:S04]  /*1c20*/  UISETP.NE.AND UP0, UPT, UR8, 0x6, UPT ;  /* 0x000000060800788c */ /* 0x000fc8000bf05270 */
[----:B------:R-:W-:Y:S02]  /*1c30*/  USEL UR4, URZ, 0x1, UP0 ;  /* 0x000000013f047887 */ /* 0x000fe40008000000 */
[----:B------:R-:W-:Y:S02]  /*1c40*/  USEL UR8, UR8, URZ, UP0 ;  /* 0x0000003f08087287 */ /* 0x000fe40008000000 */
[----:B------:R-:W-:-:S06]  /*1c50*/  ULOP3.LUT UR4, UR39, UR4, URZ, 0x3c, !UPT ;  /* 0x0000000427047292 */ /* 0x000fcc000f8e3c3f */
[----:B------:R-:W-:-:S07]  /*1c60*/  IMAD.U32 R5, RZ, RZ, UR4 ;  /* 0x00000004ff057e24 */ /* 0x000fce000f8e00ff */
.L_x_28:
[----:B01----:R-:W-:Y:S05]  /*1c70*/  @!P0 BRA `(.L_x_22) ;  /* 0x0000000000048947 */ /* 0x003fea0003800000 */
[----:B------:R-:W-:Y:S01]  /*1c80*/  BPT.TRAP 0x1 ;  /* 0x000000040000795c */ /* 0x000fe20000300000 */
.L_x_22:
[----:B------:R-:W-:Y:S01]  /*1c90*/  ULEA UR4, UR8, UR41, 0x3 ;  /* 0x0000002908047291 */ /* 0x000fe2000f8e183f */
[----:B------:R-:W-:-:S08]  /*1ca0*/  SHF.L.U32 R3, R5, 0x1f, RZ ;  /* 0x0000001f05037819 */ /* 0x000fd000000006ff */
[----:B------:R0:W1:Y:S01]  /*1cb0*/  SYNCS.PHASECHK.TRANS64.TRYWAIT P1, [UR4], R3 ;  /* 0x00000003ff0075a7 */ /* 0x0000620008020144 */
[----:B------:R-:W-:Y:S05]  /*1cc0*/  @!P0 BRA `(.L_x_23) ;  /* 0x0000000000048947 */ /* 0x000fea0003800000 */
[----:B------:R-:W-:Y:S01]  /*1cd0*/  BPT.TRAP 0x1 ;  /* 0x000000040000795c */ /* 0x000fe20000300000 */
.L_x_23:
[----:B-1----:R-:W-:Y:S05]  /*1ce0*/  @P1 BRA `(.L_x_24) ;  /* 0x0000000000081947 */ /* 0x002fea0003800000 */
[----:B------:R-:W1:Y:S02]  /*1cf0*/  SYNCS.PHASECHK.TRANS64.TRYWAIT P1, [UR4], R3 ;  /* 0x00000003ff0075a7 */ /* 0x000e640008020144 */
[----:B-1----:R-:W-:Y:S05]  /*1d00*/  @!P1 BRA `(.L_x_25) ;  /* 0x0000004000749947 */ /* 0x002fea0003800000 */
.L_x_24:
[----:B------:R-:W-:Y:S01]  /*1d10*/  ULEA UR11, UR8, UR45, 0xa ;  /* 0x0000002d080b7291 */ /* 0x000fe2000f8e503f */
[----:B------:R-:W-:Y:S01]  /*1d20*/  WARPGROUP.ARRIVE ;  /* 0x00000000000079c5 */ /* 0x000fe20000000000 */
[----:B------:R-:W-:Y:S01]  /*1d30*/  ULEA UR10, UR8, UR46, 0xa ;  /* 0x0000002e080a7291 */ /* 0x000fe2000f8e503f */
[----:B------:R-:W-:Y:S01]  /*1d40*/  UMOV UR5, 0x40000040 ;  /* 0x4000004000057882 */ /* 0x000fe20000000000 */
[----:B------:R-:W-:-:S03]  /*1d50*/  UMOV UR7, 0x40000040 ;  /* 0x4000004000077882 */ /* 0x000fc60000000000 */
[----:B------:R-:W-:Y:S02]  /*1d60*/  UMOV UR4, UR11 ;  /* 0x0000000b00047c82 */ /* 0x000fe40008000000 */
[----:B------:R-:W-:Y:S02]  /*1d70*/  UMOV UR6, UR10 ;  /* 0x0000000a00067c82 */ /* 0x000fe40008000000 */
[----:B------:R-:W-:Y:S01]  /*1d80*/  HGMMA.64x64x8.F32.TF32 R24, gdesc[UR4], R24, gsb0 ;  /* 0x04e00000041879f0 */ /* 0x000fe20008002818 */
        /* <DEDUP_REMOVED lines=51> */
[----:B------:R-:W-:Y:S01]  /*20c0*/  BPT.TRAP 0x1 ;  /* 0x000000040000795c */ /* 0x000fe20000300000 */
.L_x_26:
[----:B------:R-:W-:Y:S01]  /*20d0*/  ULEA UR4, UR9, UR41, 0x3 ;  /* 0x0000002909047291 */ /* 0x000fe2000f8e183f */
[----:B------:R-:W-:-:S03]  /*20e0*/  ISETP.GT.U32.AND P1, PT, R23, 0x1, PT ;  /* 0x000000011700780c */ /* 0x000fc60003f24070 */
[----:B------:R-:W-:-:S04]  /*20f0*/  UIADD3 UR4, UR4, 0x30, URZ ;  /* 0x0000003004047890 */ /* 0x000fc8000fffe03f */
[----:B------:R-:W-:-:S09]  /*2100*/  UPRMT UR4, URZ, 0x654, UR4 ;  /* 0x000006543f047896 */ /* 0x000fd20008000004 */
[----:B------:R-:W-:Y:S01]  /*2110*/  SYNCS.ARRIVE.TRANS64.RED.A1T0 RZ, [UR4], RZ ;  /* 0x000000ffffff79a7 */ /* 0x000fe20008100404 */
[----:B------:R-:W-:Y:S05]  /*2120*/  @P1 BRA `(.L_x_27) ;  /* 0x0000000000041947 */ /* 0x000fea0003800000 */
[----:B------:R-:W-:Y:S01]  /*2130*/  BPT.TRAP 0x1 ;  /* 0x000000040000795c */ /* 0x000fe20000300000 */
.L_x_27:
[----:B------:R-:W-:Y:S01]  /*2140*/  UIADD3 UR8, UR8, 0x1, URZ ;  /* 0x0000000108087890 */ /* 0x000fe2000fffe03f */
[C---:B------:R-:W-:Y:S01]  /*2150*/  ISETP.GT.AND P1, PT, R0.reuse, 0x1, PT ;  /* 0x000000010000780c */ /* 0x040fe20003f24270 */
[----:B------:R-:W-:Y:S01]  /*2160*/  UIADD3 UR9, UR9, 0x1, URZ ;  /* 0x0000000109097890 */ /* 0x000fe2000fffe03f */
[----:B------:R-:W-:Y:S01]  /*2170*/  VIADD R0, R0, 0xffffffff ;  /* 0xffffffff00007836 */ /* 0x000fe20000000000 */
[----:B------:R-:W-:Y:S02]  /*2180*/  UISETP.NE.AND UP0, UPT, UR8, 0x6, UPT ;  /* 0x000000060800788c */ /* 0x000fe4000bf05270 */
[----:B------:R-:W-:Y:S02]  /*2190*/  UISETP.NE.AND UP1, UPT, UR9, 0x6, UPT ;  /* 0x000000060900788c */ /* 0x000fe4000bf25270 */
[----:B------:R-:W-:Y:S02]  /*21a0*/  USEL UR4, URZ, 0x1, UP0 ;  /* 0x000000013f047887 */ /* 0x000fe40008000000 */
[----:B------:R-:W-:-:S02]  /*21b0*/  USEL UR8, UR8, URZ, UP0 ;  /* 0x0000003f08087287 */ /* 0x000fc40008000000 */
[----:B------:R-:W-:Y:S02]  /*21c0*/  USEL UR9, UR9, URZ, UP1 ;  /* 0x0000003f09097287 */ /* 0x000fe40008800000 */
[----:B------:R-:W-:Y:S01]  /*21d0*/  LOP3.LUT R5, R5, UR4, RZ, 0x3c, !PT ;  /* 0x0000000405057c12 */ /* 0x000fe2000f8e3cff */
[----:B------:R-:W-:Y:S09]  /*21e0*/  @P1 BRA `(.L_x_28) ;  /* 0xfffffff800a01947 */ /* 0x000ff2000383ffff */
.L_x_21:
[----:B------:R-:W2:Y:S01]  /*21f0*/  LDC R0, c[0x0][0x28c] ;  /* 0x0000a300ff007b82 */ /* 0x000ea20000000800 */
[----:B01----:R-:W-:-:S04]  /*2200*/  IMAD.U32 R3, RZ, RZ, UR49 ;  /* 0x00000031ff037e24 */ /* 0x003fc8000f8e00ff */
[----:B------:R0:W-:Y:S01]  /*2210*/  SYNCS.ARRIVE.TRANS64.A1T0 RZ, [R3+UR48], RZ ;  /* 0x000000ff03ff79a7 */ /* 0x0001e20008100030 */
[----:B--2---:R-:W-:-:S13]  /*2220*/  ISETP.GE.AND P1, PT, R0, 0x1, PT ;  /* 0x000000010000780c */ /* 0x004fda0003f26270 */
[----:B0-----:R-:W-:Y:S05]  /*2230*/  @!P1 BRA `(.L_x_29) ;  /* 0x0000000000349947 */ /* 0x001fea0003800000 */
[----:B------:R-:W-:Y:S05]  /*2240*/  @!P0 BRA `(.L_x_30) ;  /* 0x0000000000048947 */ /* 0x000fea0003800000 */
[----:B------:R-:W-:Y:S01]  /*2250*/  BPT.TRAP 0x1 ;  /* 0x000000040000795c */ /* 0x000fe20000300000 */
.L_x_30:
[----:B------:R-:W-:Y:S01]  /*2260*/  UIADD3 UR6, UR38, UR42, URZ ;  /* 0x0000002a26067290 */ /* 0x000fe2000fffe03f */
[----:B------:R-:W-:-:S03]  /*2270*/  ISETP.GT.U32.AND P0, PT, R23, 0x1, PT ;  /* 0x000000011700780c */ /* 0x000fc60003f04070 */
[----:B------:R-:W-:-:S04]  /*2280*/  UIMAD.WIDE.U32 UR4, UR6, -0x55555555, URZ ;  /* 0xaaaaaaab060478a5 */ /* 0x000fc8000f8e003f */
[----:B------:R-:W-:-:S04]  /*2290*/  USHF.R.U32.HI UR4, URZ, 0x2, UR5 ;  /* 0x000000023f047899 */ /* 0x000fc80008011605 */
[----:B------:R-:W-:-:S04]  /*22a0*/  UIMAD UR6, UR4, -0x6, UR6 ;  /* 0xfffffffa040678a4 */ /* 0x000fc8000f8e0206 */
[----:B------:R-:W-:-:S04]  /*22b0*/  ULEA UR6, UR6, UR41, 0x3 ;  /* 0x0000002906067291 */ /* 0x000fc8000f8e183f */
[----:B------:R-:W-:-:S04]  /*22c0*/  UIADD3 UR6, UR6, 0x30, URZ ;  /* 0x0000003006067890 */ /* 0x000fc8000fffe03f */
[----:B------:R-:W-:-:S09]  /*22d0*/  UPRMT UR6, URZ, 0x654, UR6 ;  /* 0x000006543f067896 */ /* 0x000fd20008000006 */
[----:B------:R-:W-:Y:S01]  /*22e0*/  SYNCS.ARRIVE.TRANS64.RED.A1T0 RZ, [UR6], RZ ;  /* 0x000000ffffff79a7 */ /* 0x000fe20008100406 */
[----:B------:R-:W-:Y:S05]  /*22f0*/  @P0 BRA `(.L_x_29) ;  /* 0x0000000000040947 */ /* 0x000fea0003800000 */
[----:B------:R-:W-:Y:S01]  /*2300*/  BPT.TRAP 0x1 ;  /* 0x000000040000795c */ /* 0x000fe20000300000 */
.L_x_29:
[----:B------:R-:W-:Y:S01]  /*2310*/  SHF.L.U32 R0, R73, 0x1f, RZ ;  /* 0x0000001f49007819 */ /* 0x000fe200000006ff */
[----:B------:R-:W-:Y:S01]  /*2320*/  UIADD3 UR38, UR38, UR47, URZ ;  /* 0x0000002f26267290 */ /* 0x000fe2000fffe03f */
[----:B------:R-:W-:Y:S01]  /*2330*/  SHF.R.S32.HI R9, RZ, 0x1f, R19 ;  /* 0x0000001fff097819 */ /* 0x000fe20000011413 */
[----:B------:R-:W-:Y:S01]  /*2340*/  UISETP.GE.U32.AND UP1, UPT, UR47, 0x6, UPT ;  /* 0x000000062f00788c */ /* 0x000fe2000bf26070 */
[----:B------:R-:W0:Y:S01]  /*2350*/  SYNCS.PHASECHK.TRANS64.TRYWAIT P0, [UR43+0x8], R0 ;  /* 0x00000800ff0075a7 */ /* 0x000e22000800016b */
[----:B------:R-:W-:-:S04]  /*2360*/  UISETP.GT.U32.AND UP0, UPT, UR38, 0x5, UPT ;  /* 0x000000052600788c */ /* 0x000fc8000bf04070 */
[----:B------:R-:W-:-:S04]  /*2370*/  UISETP.LT.U32.AND UP0, UPT, UR47, 0x6, UP0 ;  /* 0x000000062f00788c */ /* 0x000fc80008701070 */
[----:B------:R-:W-:Y:S02]  /*2380*/  USEL UR6, URZ, 0x1, !UP0 ;  /* 0x000000013f067887 */ /* 0x000fe4000c000000 */
[----:B------:R-:W-:Y:S02]  /*2390*/  @UP1 UIMAD.WIDE.U32 UR4, UR38, -0x55555555, URZ ;  /* 0xaaaaaaab260418a5 */ /* 0x000fe4000f8e003f */
[----:B------:R-:W-:Y:S02]  /*23a0*/  ULOP3.LUT UR39, UR39, UR6, URZ, 0x3c, !UPT ;  /* 0x0000000627277292 */ /* 0x000fe4000f8e3c3f */
[----:B------:R-:W-:-:S04]  /*23b0*/  @UP1 USHF.R.U32.HI UR4, URZ, 0x2, UR5 ;  /* 0x000000023f041899 */ /* 0x000fc80008011605 */
[----:B------:R-:W-:Y:S01]  /*23c0*/  @UP1 ULOP3.LUT UR39, UR39, 0x1, UR4, 0x78, !UPT ;  /* 0x0000000127271892 */ /* 0x000fe2000f8e7804 */
[----:B0-----:R-:W-:Y:S11]  /*23d0*/  @!P0 BRA `(.L_x_31) ;  /* 0x0000003800d88947 */ /* 0x001ff60003800000 */
.L_x_123:
[----:B------:R-:W-:Y:S01]  /*23e0*/  ULDC.64 UR4, c[0x0][0x5d0] ;  /* 0x0001740000047ab9 */ /* 0x000fe20000000a00 */
[----:B------:R-:W-:Y:S01]  /*23f0*/  ULDC UR6, c[0x0][0x284] ;  /* 0x0000a10000067ab9 */ /* 0x000fe20000000800 */
[----:B0-----:R-:W-:Y:S02]  /*2400*/  IMAD R0, R9, UR4, RZ ;  /* 0x0000000409007c24 */ /* 0x001fe4000f8e02ff */
[----:B------:R-:W-:Y:S02]  /*2410*/  IMAD.SHL.U32 R12, R18, 0x40, RZ ;  /* 0x00000040120c7824 */ /* 0x000fe400078e00ff */
[C---:B------:R-:W-:Y:S02]  /*2420*/  IMAD R3, R19.reuse, UR5, R0 ;  /* 0x0000000513037c24 */ /* 0x040fe4000f8e0200 */
[----:B------:R-:W-:Y:S01]  /*2430*/  IMAD.SHL.U32 R0, R22, 0x40, RZ ;  /* 0x0000004016007824 */ /* 0x000fe200078e00ff */
[----:B------:R-:W-:Y:S01]  /*2440*/  SHF.R.S32.HI R13, RZ, 0x1f, R12 ;  /* 0x0000001fff0d7819 */ /* 0x000fe2000001140c */
[----:B------:R-:W-:Y:S01]  /*2450*/  IMAD.WIDE.U32 R4, R19, UR4, R60 ;  /* 0x0000000413047c25 */ /* 0x000fe2000f8e003c */
[----:B------:R-:W-:-:S02]  /*2460*/  ULDC.64 UR4, c[0x0][0x5c8] ;  /* 0x0001720000047ab9 */ /* 0x000fc40000000a00 */
[----:B------:R-:W-:Y:S01]  /*2470*/  ISETP.GE.AND P0, PT, R0, UR6, PT ;  /* 0x0000000600007c0c */ /* 0x000fe2000bf06270 */
[----:B------:R-:W-:Y:S01]  /*2480*/  ULDC UR6, c[0x0][0x288] ;  /* 0x0000a20000067ab9 */ /* 0x000fe20000000800 */
[----:B------:R-:W-:Y:S01]  /*2490*/  IADD3 R4, P1, R12, R4, RZ ;  /* 0x000000040c047210 */ /* 0x000fe20007f3e0ff */
[----:B------:R-:W-:Y:S01]  /*24a0*/  IMAD.WIDE R20, R22, 0x40, R58 ;  /* 0x0000004016147825 */ /* 0x000fe200078e023a */
[----:B------:R-:W-:Y:S02]  /*24b0*/  ISETP.GE.OR P0, PT, R12, UR6, P0 ;  /* 0x000000060c007c0c */ /* 0x000fe40008706670 */
[----:B------:R-:W-:Y:S01]  /*24c0*/  IADD3.X R5, R13, R5, R3, P1, !PT ;  /* 0x000000050d057210 */ /* 0x000fe20000ffe403 */
[----:B------:R-:W-:-:S04]  /*24d0*/  IMAD R7, R21, UR4, RZ ;  /* 0x0000000415077c24 */ /* 0x000fc8000f8e02ff */
[C---:B------:R-:W-:Y:S02]  /*24e0*/  IMAD R7, R20.reuse, UR5, R7 ;  /* 0x0000000514077c24 */ /* 0x040fe4000f8e0207 */
[----:B------:R-:W-:-:S04]  /*24f0*/  IMAD.WIDE.U32 R70, R20, UR4, R4 ;  /* 0x0000000414467c25 */ /* 0x000fc8000f8e0004 */
[----:B------:R-:W-:Y:S05]  /*2500*/  @P0 BRA `(.L_x_32) ;  /* 0x0000002000540947 */ /* 0x000fea0003800000 */
[----:B-----5:R-:W-:Y:S01]  /*2510*/  FSETP.NEU.AND P1, PT, R57, RZ, PT ;  /* 0x000000ff3900720b */ /* 0x020fe20003f2d000 */
[----:B------:R-:W-:Y:S01]  /*2520*/  IMAD.IADD R22, R65, 0x1, -R12 ;  /* 0x0000000141167824 */ /* 0x000fe200078e0a0c */
[----:B------:R-:W-:Y:S01]  /*2530*/  BSSY B0, `(.L_x_32) ;  /* 0x0000212000007945 */ /* 0x000fe20003800000 */
[----:B------:R-:W-:Y:S02]  /*2540*/  IMAD.IADD R0, R69, 0x1, -R0 ;  /* 0x0000000145007824 */ /* 0x000fe400078e0a00 */
[----:B------:R-:W-:Y:S01]  /*2550*/  IMAD.IADD R7, R71, 0x1, R7 ;  /* 0x0000000147077824 */ /* 0x000fe200078e0207 */
[----:B------:R-:W-:-:S04]  /*2560*/  ISETP.GT.AND P0, PT, R22, RZ, PT ;  /* 0x000000ff1600720c */ /* 0x000fc80003f04270 */
[----:B------:R-:W-:-:S03]  /*2570*/  ISETP.GT.AND P2, PT, R0, RZ, P0 ;  /* 0x000000ff0000720c */ /* 0x000fc60000744270 */
[----:B------:R-:W-:Y:S10]  /*2580*/  @!P1 BRA `(.L_x_33) ;  /* 0x0000001400d89947 */ /* 0x000ff40003800000 */
[----:B------:R-:W0:Y:S01]  /*2590*/  LDC.64 R74, c[0x0][0x5b8] ;  /* 0x00016e00ff4a7b82 */ /* 0x000e220000000a00 */
[----:B------:R-:W-:-:S07]  /*25a0*/  ULDC.64 UR4, c[0x0][0x5c0] ;  /* 0x0001700000047ab9 */ /* 0x000fce0000000a00 */
[----:B------:R-:W1:Y:S08]  /*25b0*/  LDC.64 R76, c[0x0][0x5b0] ;  /* 0x00016c00ff4c7b82 */ /* 0x000e700000000a00 */
[----:B------:R-:W2:Y:S01]  /*25c0*/  LDC.64 R78, c[0x0][0x5a8] ;  /* 0x00016a00ff4e7b82 */ /* 0x000ea20000000a00 */
[-C--:B0-----:R-:W-:Y:S02]  /*25d0*/  IMAD R6, R9, R74.reuse, RZ ;  /* 0x0000004a09067224 */ /* 0x081fe400078e02ff */
[----:B------:R-:W-:-:S04]  /*25e0*/  IMAD.WIDE.U32 R4, R19, R74, R60 ;  /* 0x0000004a13047225 */ /* 0x000fc800078e003c */
[----:B------:R-:W-:Y:S01]  /*25f0*/  IMAD R71, R19, R75, R6 ;  /* 0x0000004b13477224 */ /* 0x000fe200078e0206 */
[----:B------:R-:W-:Y:S01]  /*2600*/  IADD3 R8, P1, R12, R4, RZ ;  /* 0x000000040c087210 */ /* 0x000fe20007f3e0ff */
[----:B-1----:R-:W-:-:S03]  /*2610*/  IMAD R3, R21, R76, RZ ;  /* 0x0000004c15037224 */ /* 0x002fc600078e02ff */
[----:B------:R-:W-:Y:S01]  /*2620*/  IADD3.X R9, R13, R5, R71, P1, !PT ;  /* 0x000000050d097210 */ /* 0x000fe20000ffe447 */
[C---:B------:R-:W-:Y:S02]  /*2630*/  IMAD R21, R20.reuse, R77, R3 ;  /* 0x0000004d14157224 */ /* 0x040fe400078e0203 */
[----:B------:R-:W-:-:S04]  /*2640*/  IMAD.WIDE.U32 R4, R20, R76, R8 ;  /* 0x0000004c14047225 */ /* 0x000fc800078e0008 */
[----:B------:R-:W-:Y:S01]  /*2650*/  IMAD.IADD R3, R5, 0x1, R21 ;  /* 0x0000000105037824 */ /* 0x000fe200078e0215 */
[----:B--2---:R-:W-:-:S04]  /*2660*/  LEA R10, P1, R4, R78, 0x2 ;  /* 0x0000004e040a7211 */ /* 0x004fc800078210ff */
[----:B------:R-:W-:-:S05]  /*2670*/  LEA.HI.X R11, R4, R79, R3, 0x2, P1 ;  /* 0x0000004f040b7211 */ /* 0x000fca00008f1403 */
[----:B------:R0:W2:Y:S01]  /*2680*/  @P2 LDG.E.LTC128B R3, desc[UR36][R10.64] ;  /* 0x000000240a032981 */ /* 0x0000a2000c1e1920 */
[----:B------:R-:W-:Y:S01]  /*2690*/  IMAD.WIDE.U32 R4, R20, R76, R12 ;  /* 0x0000004c14047225 */ /* 0x000fe200078e000c */
[----:B------:R-:W-:Y:S01]  /*26a0*/  LEA R6, P3, R70, UR4, 0x2 ;  /* 0x0000000446067c11 */ /* 0x000fe2000f8610ff */
[----:B------:R-:W-:Y:S01]  /*26b0*/  BSSY B1, `(.L_x_34) ;  /* 0x0000014000017945 */ /* 0x000fe20003800000 */
[----:B------:R-:W-:Y:S02]  /*26c0*/  IADD3 R14, P1, R60, R4, RZ ;  /* 0x000000043c0e7210 */ /* 0x000fe40007f3e0ff */
[----:B------:R-:W-:Y:S02]  /*26d0*/  LEA.HI.X R7, R70, UR5, R7, 0x2, P3 ;  /* 0x0000000546077c11 */ /* 0x000fe400098f1407 */
[----:B------:R-:W-:Y:S01]  /*26e0*/  IADD3.X R15, R61, R21, R5, P1, !PT ;  /* 0x000000153d0f7210 */ /* 0x000fe20000ffe405 */
[----:B0-----:R-:W-:Y:S01]  /*26f0*/  IMAD.SHL.U32 R10, R76, 0x8, RZ ;  /* 0x000000084c0a7824 */ /* 0x001fe200078e00ff */
[----:B------:R-:W-:-:S02]  /*2700*/  ISETP.GT.AND P1, PT, R22, 0x1, PT ;  /* 0x000000011600780c */ /* 0x000fc40003f24270 */
[----:B------:R-:W-:Y:S01]  /*2710*/  SHF.L.U64.HI R11, R76, 0x3, R77 ;  /* 0x000000034c0b7819 */ /* 0x000fe2000001024d */
[----:B------:R-:W-:Y:S01]  /*2720*/  IMAD.WIDE.U32 R14, R19, R74, R14 ;  /* 0x0000004a130e7225 */ /* 0x000fe200078e000e */
[----:B------:R-:W-:-:S03]  /*2730*/  ISETP.GT.AND P3, PT, R0, RZ, P1 ;  /* 0x000000ff0000720c */ /* 0x000fc60000f64270 */
[----:B------:R-:W-:Y:S01]  /*2740*/  IMAD.WIDE.U32 R10, R20, R76, R10 ;  /* 0x0000004c140a7225 */ /* 0x000fe200078e000a */
[----:B--2---:R-:W-:-:S05]  /*2750*/  LOP3.LUT R4, R3, 0xffffe000, RZ, 0xc0, !PT ;  /* 0xffffe00003047812 */ /* 0x004fca00078ec0ff */
[----:B------:R-:W-:Y:S01]  /*2760*/  FMUL R5, R4, R57 ;  /* 0x0000003904057220 */ /* 0x000fe20000400000 */
[----:B------:R-:W-:-:S03]  /*2770*/  LEA R4, P4, R14, R78, 0x2 ;  /* 0x0000004e0e047211 */ /* 0x000fc600078810ff */
[----:B------:R-:W-:Y:S01]  /*2780*/  FFMA R75, R24, R56, R5 ;  /* 0x00000038184b7223 */ /* 0x000fe20000000005 */
[----:B------:R-:W-:-:S04]  /*2790*/  IMAD.IADD R5, R71, 0x1, R15 ;  /* 0x0000000147057824 */ /* 0x000fc800078e020f */
[----:B------:R-:W-:Y:S02]  /*27a0*/  F2FP.TF32.F32.PACK_B R75, R75 ;  /* 0x0000004bff4b723e */ /* 0x000fe400024050ff */
[----:B------:R-:W-:-:S03]  /*27b0*/  LEA.HI.X R5, R14, R79, R5, 0x2, P4 ;  /* 0x0000004f0e057211 */ /* 0x000fc600020f1405 */
[----:B------:R0:W-:Y:S01]  /*27c0*/  @P2 STG.E desc[UR36][R6.64], R75 ;  /* 0x0000004b06002986 */ /* 0x0001e2000c101924 */
[----:B------:R-:W-:Y:S05]  /*27d0*/  @!P3 BRA `(.L_x_35) ;  /* 0x000000000004b947 */ /* 0x000fea0003800000 */
[----:B------:R1:W5:Y:S02]  /*27e0*/  LDG.E.LTC128B R3, desc[UR36][R4.64+0x4] ;  /* 0x0000042404037981 */ /* 0x000364000c1e1920 */
.L_x_35:
[----:B------:R-:W-:Y:S05]  /*27f0*/  BSYNC B1 ;  /* 0x0000000000017941 */ /* 0x000fea0003800000 */
.L_x_34:
[----:B-----5:R-:W-:Y:S01]  /*2800*/  LOP3.LUT R14, R3, 0xffffe000, RZ, 0xc0, !PT ;  /* 0xffffe000030e7812 */ /* 0x020fe200078ec0ff */
[----:B------:R-:W-:Y:S01]  /*2810*/  IMAD.IADD R21, R21, 0x1, R11 ;  /* 0x0000000115157824 */ /* 0x000fe200078e020b */
[----:B------:R-:W-:Y:S01]  /*2820*/  IADD3 R8, P2, R8, R10, RZ ;  /* 0x0000000a08087210 */ /* 0x000fe20007f5e0ff */
[----:B------:R-:W-:Y:S01]  /*2830*/  IMAD.MOV.U32 R18, RZ, RZ, R3 ;  /* 0x000000ffff127224 */ /* 0x000fe200078e0003 */
[----:B------:R-:W-:Y:S01]  /*2840*/  ISETP.GT.AND P0, PT, R0, 0x8, P0 ;  /* 0x000000080000780c */ /* 0x000fe20000704270 */
[----:B------:R-:W-:Y:S02]  /*2850*/  FMUL R14, R14, R57 ;  /* 0x000000390e0e7220 */ /* 0x000fe40000400000 */
[----:B------:R-:W-:Y:S02]  /*2860*/  IMAD.X R9, R21, 0x1, R9, P2 ;  /* 0x0000000115097824 */ /* 0x000fe400010e0609 */
[----:B------:R-:W-:Y:S01]  /*2870*/  FFMA R25, R25, R56, R14 ;  /* 0x0000003819197223 */ /* 0x000fe2000000000e */
[----:B------:R-:W-:-:S04]  /*2880*/  LEA R14, P2, R8, R78, 0x2 ;  /* 0x0000004e080e7211 */ /* 0x000fc800078410ff */
[----:B------:R-:W-:Y:S02]  /*2890*/  F2FP.TF32.F32.PACK_B R25, R25 ;  /* 0x00000019ff19723e */ /* 0x000fe400024050ff */
[----:B------:R-:W-:-:S03]  /*28a0*/  LEA.HI.X R15, R8, R79, R9, 0x2, P2 ;  /* 0x0000004f080f7211 */ /* 0x000fc600010f1409 */
[----:B------:R2:W-:Y:S04]  /*28b0*/  @P3 STG.E desc[UR36][R6.64+0x4], R25 ;  /* 0x0000041906003986 */ /* 0x0005e8000c101924 */
[----:B------:R-:W3:Y:S01]  /*28c0*/  @P0 LDG.E.LTC128B R18, desc[UR36][R14.64] ;  /* 0x000000240e120981 */ /* 0x000ee2000c1e1920 */
[----:B------:R-:W-:Y:S01]  /*28d0*/  IADD3 R12, P2, P3, R60, R10, R12 ;  /* 0x0000000a3c0c7210 */ /* 0x000fe20007b5e00c */
[----:B------:R-:W-:Y:S01]  /*28e0*/  BSSY B1, `(.L_x_36) ;  /* 0x0000011000017945 */ /* 0x000fe20003800000 */
[C---:B------:R-:W-:Y:S02]  /*28f0*/  SHF.L.U64.HI R9, R62.reuse, 0x2, R63 ;  /* 0x000000023e097819 */ /* 0x040fe4000001023f */
[----:B------:R-:W-:Y:S02]  /*2900*/  IADD3.X R13, R61, R21, R13, P2, P3 ;  /* 0x000000153d0d7210 */ /* 0x000fe400017e640d */
[----:B------:R-:W-:-:S02]  /*2910*/  LEA R10, P2, R62, R6, 0x2 ;  /* 0x000000063e0a7211 */ /* 0x000fc400078410ff */
[----:B------:R-:W-:Y:S01]  /*2920*/  ISETP.GT.AND P1, PT, R0, 0x8, P1 ;  /* 0x000000080000780c */ /* 0x000fe20000f24270 */
[----:B------:R-:W-:-:S04]  /*2930*/  IMAD.WIDE.U32 R12, R19, R74, R12 ;  /* 0x0000004a130c7225 */ /* 0x000fc800078e000c */
[----:B------:R-:W-:Y:S01]  /*2940*/  IMAD.X R11, R9, 0x1, R7, P2 ;  /* 0x00000001090b7824 */ /* 0x000fe200010e0607 */
[----:B---3--:R-:W-:-:S05]  /*2950*/  LOP3.LUT R8, R18, 0xffffe000, RZ, 0xc0, !PT ;  /* 0xffffe00012087812 */ /* 0x008fca00078ec0ff */
        /* <DEDUP_REMOVED lines=9> */
.L_x_37:
[----:B------:R-:W-:Y:S05]  /*29f0*/  BSYNC B1 ;  /* 0x0000000000017941 */ /* 0x000fea0003800000 */
.L_x_36:
[----:B-----5:R-:W-:Y:S01]  /*2a00*/  LOP3.LUT R12, R18, 0xffffe000, RZ, 0xc0, !PT ;  /* 0xffffe000120c7812 */ /* 0x020fe200078ec0ff */
[----:B------:R-:W-:Y:S01]  /*2a10*/  BSSY B1, `(.L_x_38) ;  /* 0x0000009000017945 */ /* 0x000fe20003800000 */
[----:B------:R-:W-:-:S03]  /*2a20*/  ISETP.GT.AND P0, PT, R22, 0x8, PT ;  /* 0x000000081600780c */ /* 0x000fc60003f04270 */
[----:B------:R-:W-:Y:S01]  /*2a30*/  FMUL R12, R12, R57 ;  /* 0x000000390c0c7220 */ /* 0x000fe20000400000 */
[----:B------:R-:W-:-:S03]  /*2a40*/  ISETP.GT.AND P2, PT, R0, RZ, P0 ;  /* 0x000000ff0000720c */ /* 0x000fc60000744270 */
[----:B------:R-:W-:-:S05]  /*2a50*/  FFMA R27, R27, R56, R12 ;  /* 0x000000381b1b7223 */ /* 0x000fca000000000c */
[----:B------:R-:W-:-:S05]  /*2a60*/  F2FP.TF32.F32.PACK_B R27, R27 ;  /* 0x0000001bff1b723e */ /* 0x000fca00024050ff */
[----:B------:R4:W-:Y:S01]  /*2a70*/  @P1 STG.E desc[UR36][R10.64+0x4], R27 ;  /* 0x0000041b0a001986 */ /* 0x0009e2000c101924 */
[----:B------:R-:W-:Y:S05]  /*2a80*/  @!P2 BRA `(.L_x_39) ;  /* 0x000000000004a947 */ /* 0x000fea0003800000 */
[----:B------:R0:W5:Y:S02]  /*2a90*/  LDG.E.LTC128B R18, desc[UR36][R4.64+0x20] ;  /* 0x0000202404127981 */ /* 0x000164000c1e1920 */
.L_x_39:
[----:B------:R-:W-:Y:S05]  /*2aa0*/  BSYNC B1 ;  /* 0x0000000000017941 */ /* 0x000fea0003800000 */
.L_x_38:
        /* <DEDUP_REMOVED lines=10> */
.L_x_41:
[----:B------:R-:W-:Y:S05]  /*2b50*/  BSYNC B1 ;  /* 0x0000000000017941 */ /* 0x000fea0003800000 */
.L_x_40:
[----:B-----5:R-:W-:Y:S01]  /*2b60*/  LOP3.LUT R12, R18, 0xffffe000, RZ, 0xc0, !PT ;  /* 0xffffe000120c7812 */ /* 0x020fe200078ec0ff */
[----:B------:R-:W-:Y:S01]  /*2b70*/  BSSY B1, `(.L_x_42) ;  /* 0x0000008000017945 */ /* 0x000fe20003800000 */
[----:B------:R-:W-:-:S03]  /*2b80*/  ISETP.GT.AND P0, PT, R0, 0x8, P0 ;  /* 0x000000080000780c */ /* 0x000fc60000704270 */
[----:B------:R-:W-:-:S04]  /*2b90*/  FMUL R12, R12, R57 ;  /* 0x000000390c0c7220 */ /* 0x000fc80000400000 */
[----:B------:R-:W-:-:S05]  /*2ba0*/  FFMA R29, R29, R56, R12 ;  /* 0x000000381d1d7223 */ /* 0x000fca000000000c */
[----:B------:R-:W-:-:S05]  /*2bb0*/  F2FP.TF32.F32.PACK_B R29, R29 ;  /* 0x0000001dff1d723e */ /* 0x000fca00024050ff */
[----:B------:R0:W-:Y:S01]  /*2bc0*/  @P3 STG.E desc[UR36][R6.64+0x24], R29 ;  /* 0x0000241d06003986 */ /* 0x0001e2000c101924 */
[----:B------:R-:W-:Y:S05]  /*2bd0*/  @!P0 BRA `(.L_x_43) ;  /* 0x0000000000048947 */ /* 0x000fea0003800000 */
[----:B------:R0:W5:Y:S02]  /*2be0*/  LDG.E.LTC128B R18, desc[UR36][R8.64+0x20] ;  /* 0x0000202408127981 */ /* 0x000164000c1e1920 */
.L_x_43:
[----:B------:R-:W-:Y:S05]  /*2bf0*/  BSYNC B1 ;  /* 0x0000000000017941 */ /* 0x000fea0003800000 */
.L_x_42:
[----:B-----5:R-:W-:Y:S01]  /*2c00*/  LOP3.LUT R12, R18, 0xffffe000, RZ, 0xc0, !PT ;  /* 0xffffe000120c7812 */ /* 0x020fe200078ec0ff */
[----:B------:R-:W-:Y:S01]  /*2c10*/  BSSY B1, `(.L_x_44) ;  /* 0x0000008000017945 */ /* 0x000fe20003800000 */
[----:B------:R-:W-:-:S03]  /*2c20*/  ISETP.GT.AND P1, PT, R0, 0x8, P1 ;  /* 0x000000080000780c */ /* 0x000fc60000f24270 */
[----:B0-----:R-:W-:-:S04]  /*2c30*/  FMUL R3, R12, R57 ;  /* 0x000000390c037220 */ /* 0x001fc80000400000 */
[----:B------:R-:W-:-:S05]  /*2c40*/  FFMA R3, R30, R56, R3 ;  /* 0x000000381e037223 */ /* 0x000fca0000000003 */
[----:B------:R-:W-:-:S05]  /*2c50*/  F2FP.TF32.F32.PACK_B R3, R3 ;  /* 0x00000003ff03723e */ /* 0x000fca00024050ff */
[----:B------:R0:W-:Y:S01]  /*2c60*/  @P0 STG.E desc[UR36][R10.64+0x20], R3 ;  /* 0x000020030a000986 */ /* 0x0001e2000c101924 */
[----:B------:R-:W-:Y:S05]  /*2c70*/  @!P1 BRA `(.L_x_45) ;  /* 0x0000000000049947 */ /* 0x000fea0003800000 */
[----:B------:R0:W5:Y:S02]  /*2c80*/  LDG.E.LTC128B R18, desc[UR36][R8.64+0x24] ;  /* 0x0000242408127981 */ /* 0x000164000c1e1920 */
.L_x_45:
[----:B------:R-:W-:Y:S05]  /*2c90*/  BSYNC B1 ;  /* 0x0000000000017941 */ /* 0x000fea0003800000 */
.L_x_44:
        /* <DEDUP_REMOVED lines=10> */
.L_x_47:
[----:B------:R-:W-:Y:S05]  /*2d40*/  BSYNC B1 ;  /* 0x0000000000017941 */ /* 0x000fea0003800000 */
.L_x_46:
[----:B-----5:R-:W-:Y:S01]  /*2d50*/  LOP3.LUT R12, R18, 0xffffe000, RZ, 0xc0, !PT ;  /* 0xffffe000120c7812 */ /* 0x020fe200078ec0ff */
[----:B------:R-:W-:Y:S01]  /*2d60*/  BSSY B1, `(.L_x_48) ;  /* 0x0000009000017945 */ /* 0x000fe20003800000 */
[----:B------:R-:W-:-:S03]  /*2d70*/  ISETP.GT.AND P1, PT, R22, 0x11, PT ;  /* 0x000000111600780c */ /* 0x000fc60003f24270 */
[----:B0-----:R-:W-:Y:S01]  /*2d80*/  FMUL R3, R12, R57 ;  /* 0x000000390c037220 */ /* 0x001fe20000400000 */
[----:B------:R-:W-:-:S03]  /*2d90*/  ISETP.GT.AND P3, PT, R0, RZ, P1 ;  /* 0x000000ff0000720c */ /* 0x000fc60000f64270 */
[----:B------:R-:W-:-:S05]  /*2da0*/  FFMA R3, R32, R56, R3 ;  /* 0x0000003820037223 */ /* 0x000fca0000000003 */
[----:B------:R-:W-:-:S05]  /*2db0*/  F2FP.TF32.F32.PACK_B R3, R3 ;  /* 0x00000003ff03723e */ /* 0x000fca00024050ff */
[----:B------:R0:W-:Y:S01]  /*2dc0*/  @P2 STG.E desc[UR36][R6.64+0x40], R3 ;  /* 0x0000400306002986 */ /* 0x0001e2000c101924 */
[----:B------:R-:W-:Y:S05]  /*2dd0*/  @!P3 BRA `(.L_x_49) ;  /* 0x000000000004b947 */ /* 0x000fea0003800000 */
[----:B------:R0:W5:Y:S02]  /*2de0*/  LDG.E.LTC128B R18, desc[UR36][R4.64+0x44] ;  /* 0x0000442404127981 */ /* 0x000164000c1e1920 */
.L_x_49:
[----:B------:R-:W-:Y:S05]  /*2df0*/  BSYNC B1 ;  /* 0x0000000000017941 */ /* 0x000fea0003800000 */
.L_x_48:
        /* <DEDUP_REMOVED lines=9> */
.L_x_51:
[----:B------:R-:W-:Y:S05]  /*2e90*/  BSYNC B1 ;  /* 0x0000000000017941 */ /* 0x000fea0003800000 */
.L_x_50:
        /* <DEDUP_REMOVED lines=9> */
.L_x_53:
[----:B------:R-:W-:Y:S05]  /*2f30*/  BSYNC B1 ;  /* 0x0000000000017941 */ /* 0x000fea0003800000 */
.L_x_52:
        /* <DEDUP_REMOVED lines=10> */
.L_x_55:
[----:B------:R-:W-:Y:S05]  /*2fe0*/  BSYNC B1 ;  /* 0x0000000000017941 */ /* 0x000fea0003800000 */
.L_x_54:
        /* <DEDUP_REMOVED lines=10> */
.L_x_57:
[----:B------:R-:W-:Y:S05]  /*3090*/  BSYNC B1 ;  /* 0x0000000000017941 */ /* 0x000fea0003800000 */
.L_x_56:
        /* <DEDUP_REMOVED lines=9> */
.L_x_59:
[----:B------:R-:W-:Y:S05]  /*3130*/  BSYNC B1 ;  /* 0x0000000000017941 */ /* 0x000fea0003800000 */
.L_x_58:
        /* <DEDUP_REMOVED lines=9> */
.L_x_61:
[----:B------:R-:W-:Y:S05]  /*31d0*/  BSYNC B1 ;  /* 0x0000000000017941 */ /* 0x000fea0003800000 */
.L_x_60:
        /* <DEDUP_REMOVED lines=10> */
.L_x_63:
[----:B------:R-:W-:Y:S05]  /*3280*/  BSYNC B1 ;  /* 0x0000000000017941 */ /* 0x000fea0003800000 */
.L_x_62:
        /* <DEDUP_REMOVED lines=10> */
.L_x_65:
[----:B------:R-:W-:Y:S05]  /*3330*/  BSYNC B1 ;  /* 0x0000000000017941 */ /* 0x000fea0003800000 */
.L_x_64:
        /* <DEDUP_REMOVED lines=9> */
.L_x_67:
[----:B------:R-:W-:Y:S05]  /*33d0*/  BSYNC B1 ;  /* 0x0000000000017941 */ /* 0x000fea0003800000 */
.L_x_66:
        /* <DEDUP_REMOVED lines=9> */
.L_x_69:
[----:B------:R-:W-:Y:S05]  /*3470*/  BSYNC B1 ;  /* 0x0000000000017941 */ /* 0x000fea0003800000 */
.L_x_68:
        /* <DEDUP_REMOVED lines=10> */
.L_x_71:
[----:B------:R-:W-:Y:S05]  /*3520*/  BSYNC B1 ;  /* 0x0000000000017941 */ /* 0x000fea0003800000 */
.L_x_70:
        /* <DEDUP_REMOVED lines=10> */
.L_x_73:
[----:B------:R-:W-:Y:S05]  /*35d0*/  BSYNC B1 ;  /* 0x0000000000017941 */ /* 0x000fea0003800000 */
.L_x_72:
        /* <DEDUP_REMOVED lines=9> */
.L_x_75:
[----:B------:R-:W-:Y:S05]  /*3670*/  BSYNC B1 ;  /* 0x0000000000017941 */ /* 0x000fea0003800000 */
.L_x_74:
        /* <DEDUP_REMOVED lines=9> */
.L_x_77:
[----:B------:R-:W-:Y:S05]  /*3710*/  BSYNC B1 ;  /* 0x0000000000017941 */ /* 0x000fea0003800000 */
.L_x_76:
        /* <DEDUP_REMOVED lines=10> */
.L_x_79:
[----:B------:R-:W-:Y:S05]  /*37c0*/  BSYNC B1 ;  /* 0x0000000000017941 */ /* 0x000fea0003800000 */
.L_x_78:
        /* <DEDUP_REMOVED lines=10> */
.L_x_81:
[----:B------:R-:W-:Y:S05]  /*3870*/  BSYNC B1 ;  /* 0x0000000000017941 */ /* 0x000fea0003800000 */
.L_x_80:
        /* <DEDUP_REMOVED lines=9> */
.L_x_83:
[----:B------:R-:W-:Y:S05]  /*3910*/  BSYNC B1 ;  /* 0x0000000000017941 */ /* 0x000fea0003800000 */
.L_x_82:
        /* <DEDUP_REMOVED lines=9> */
.L_x_85:
[----:B------:R-:W-:Y:S05]  /*39b0*/  BSYNC B1 ;  /* 0x0000000000017941 */ /* 0x000fea0003800000 */
.L_x_84:
        /* <DEDUP_REMOVED lines=10> */
.L_x_87:
[----:B------:R-:W-:Y:S05]  /*3a60*/  BSYNC B1 ;  /* 0x0000000000017941 */ /* 0x000fea0003800000 */
.L_x_86:
        /* <DEDUP_REMOVED lines=10> */
.L_x_89:
[----:B------:R-:W-:Y:S05]  /*3b10*/  BSYNC B1 ;  /* 0x0000000000017941 */ /* 0x000fea0003800000 */
.L_x_88:
[----:B01---5:R-:W-:Y:S01]  /*3b20*/  LOP3.LUT R4, R18, 0xffffe000, RZ, 0xc0, !PT ;  /* 0xffffe00012047812 */ /* 0x023fe200078ec0ff */
        /* <DEDUP_REMOVED lines=8> */
.L_x_91:
[----:B------:R-:W-:Y:S05]  /*3bb0*/  BSYNC B1 ;  /* 0x0000000000017941 */ /* 0x000fea0003800000 */
.L_x_90:
[----:B-----5:R-:W-:Y:S01]  /*3bc0*/  LOP3.LUT R4, R18, 0xffffe000, RZ, 0xc0, !PT ;  /* 0xffffe00012047812 */ /* 0x020fe200078ec0ff */
[----:B------:R-:W-:Y:S01]  /*3bd0*/  @P0 IMAD.MOV.U32 R5, RZ, RZ, R11 ;  /* 0x000000ffff050224 */ /* 0x000fe200078e000b */
[----:B------:R-:W-:Y:S01]  /*3be0*/  ISETP.GT.AND P1, PT, R0, 0x8, P1 ;  /* 0x000000080000780c */ /* 0x000fe20000f24270 */
[----:B------:R-:W-:Y:S02]  /*3bf0*/  BSSY B1, `(.L_x_92) ;  /* 0x0000008000017945 */ /* 0x000fe40003800000 */
[----:B------:R-:W-:Y:S01]  /*3c00*/  FMUL R3, R4, R57 ;  /* 0x0000003904037220 */ /* 0x000fe20000400000 */
[----:B------:R-:W-:-:S03]  /*3c10*/  @P0 IMAD.MOV.U32 R4, RZ, RZ, R10 ;  /* 0x000000ffff040224 */ /* 0x000fc600078e000a */
[----:B------:R-:W-:-:S05]  /*3c20*/  FFMA R3, R54, R56, R3 ;  /* 0x0000003836037223 */ /* 0x000fca0000000003 */
[----:B------:R-:W-:-:S05]  /*3c30*/  F2FP.TF32.F32.PACK_B R3, R3 ;  /* 0x00000003ff03723e */ /* 0x000fca00024050ff */
[----:B------:R0:W-:Y:S01]  /*3c40*/  @P0 STG.E desc[UR36][R4.64+0xe0], R3 ;  /* 0x0000e00304000986 */ /* 0x0001e2000c101924 */
[----:B------:R-:W-:Y:S05]  /*3c50*/  @!P1 BRA `(.L_x_93) ;  /* 0x0000000000049947 */ /* 0x000fea0003800000 */
[----:B------:R0:W5:Y:S02]  /*3c60*/  LDG.E.LTC128B R18, desc[UR36][R8.64+0xe4] ;  /* 0x0000e42408127981 */ /* 0x000164000c1e1920 */
.L_x_93:
[----:B------:R-:W-:Y:S05]  /*3c70*/  BSYNC B1 ;  /* 0x0000000000017941 */ /* 0x000fea0003800000 */
.L_x_92:
[----:B------:R-:W-:Y:S05]  /*3c80*/  @!P1 BRA `(.L_x_94) ;  /* 0x0000000800709947 */ /* 0x000fea0003800000 */
[----:B-----5:R-:W-:-:S05]  /*3c90*/  LOP3.LUT R18, R18, 0xffffe000, RZ, 0xc0, !PT ;  /* 0xffffe00012127812 */ /* 0x020fca00078ec0ff */
[----:B------:R-:W-:-:S04]  /*3ca0*/  FMUL R18, R18, R57 ;  /* 0x0000003912127220 */ /* 0x000fc80000400000 */
[----:B------:R-:W-:-:S05]  /*3cb0*/  FFMA R55, R55, R56, R18 ;  /* 0x0000003837377223 */ /* 0x000fca0000000012 */
[----:B------:R-:W-:-:S05]  /*3cc0*/  F2FP.TF32.F32.PACK_B R55, R55 ;  /* 0x00000037ff37723e */ /* 0x000fca00024050ff */
[----:B------:R0:W-:Y:S01]  /*3cd0*/  STG.E desc[UR36][R10.64+0xe4], R55 ;  /* 0x0000e4370a007986 */ /* 0x0001e2000c101924 */
[----:B------:R-:W-:Y:S05]  /*3ce0*/  BRA `(.L_x_94) ;  /* 0x0000000800587947 */ /* 0x000fea0003800000 */
.L_x_33:
[----:B------:R-:W-:Y:S01]  /*3cf0*/  ISETP.GT.AND P4, PT, R22, 0x1, PT ;  /* 0x000000011600780c */ /* 0x000fe20003f84270 */
[----:B------:R-:W-:Y:S01]  /*3d00*/  ULDC.64 UR4, c[0x0][0x5c0] ;  /* 0x0001700000047ab9 */ /* 0x000fe20000000a00 */
[-C--:B------:R-:W-:Y:S01]  /*3d10*/  FMUL R3, R24, R56.reuse ;  /* 0x0000003818037220 */ /* 0x080fe20000400000 */
[----:B------:R-:W-:Y:S01]  /*3d20*/  LEA R4, P3, R70, UR4, 0x2 ;  /* 0x0000000446047c11 */ /* 0x000fe2000f8610ff */
[-C--:B------:R-:W-:Y:S01]  /*3d30*/  FMUL R25, R25, R56.reuse ;  /* 0x0000003819197220 */ /* 0x080fe20000400000 */
[----:B------:R-:W-:Y:S01]  /*3d40*/  ISETP.GT.AND P1, PT, R0, RZ, P4 ;  /* 0x000000ff0000720c */ /* 0x000fe20002724270 */
[-C--:B------:R-:W-:Y:S01]  /*3d50*/  FMUL R9, R26, R56.reuse ;  /* 0x000000381a097220 */ /* 0x080fe20000400000 */
[----:B------:R-:W-:Y:S01]  /*3d60*/  LEA.HI.X R5, R70, UR5, R7, 0x2, P3 ;  /* 0x0000000546057c11 */ /* 0x000fe200098f1407 */
[-C--:B------:R-:W-:Y:S01]  /*3d70*/  FMUL R27, R27, R56.reuse ;  /* 0x000000381b1b7220 */ /* 0x080fe20000400000 */
[----:B------:R-:W-:Y:S01]  /*3d80*/  F2FP.TF32.F32.PACK_B R3, R3 ;  /* 0x00000003ff03723e */ /* 0x000fe200024050ff */
[-C--:B------:R-:W-:Y:S01]  /*3d90*/  FMUL R29, R29, R56.reuse ;  /* 0x000000381d1d7220 */ /* 0x080fe20000400000 */
[----:B------:R-:W-:Y:S01]  /*3da0*/  F2FP.TF32.F32.PACK_B R25, R25 ;  /* 0x00000019ff19723e */ /* 0x000fe200024050ff */
[----:B------:R-:W-:Y:S01]  /*3db0*/  FMUL R31, R31, R56 ;  /* 0x000000381f1f7220 */ /* 0x000fe20000400000 */
[C---:B------:R-:W-:Y:S01]  /*3dc0*/  SHF.L.U64.HI R7, R62.reuse, 0x2, R63 ;  /* 0x000000023e077819 */ /* 0x040fe2000001023f */
[----:B------:R0:W-:Y:S01]  /*3dd0*/  @P2 STG.E desc[UR36][R4.64], R3 ;  /* 0x0000000304002986 */ /* 0x0001e2000c101924 */
[----:B------:R-:W-:Y:S01]  /*3de0*/  LEA R6, P3, R62, R4, 0x2 ;  /* 0x000000043e067211 */ /* 0x000fe200078610ff */
[-C--:B------:R-:W-:Y:S01]  /*3df0*/  FMUL R11, R32, R56.reuse ;  /* 0x00000038200b7220 */ /* 0x080fe20000400000 */
[C---:B------:R-:W-:Y:S01]  /*3e00*/  ISETP.GT.AND P2, PT, R22.reuse, 0x8, PT ;  /* 0x000000081600780c */ /* 0x040fe20003f44270 */
[----:B------:R-:W-:Y:S01]  /*3e10*/  @P1 STG.E desc[UR36][R4.64+0x4], R25 ;  /* 0x0000041904001986 */ /* 0x000fe2000c101924 */
[----:B------:R-:W-:Y:S01]  /*3e20*/  ISETP.GT.AND P1, PT, R22, 0x9, PT ;  /* 0x000000091600780c */ /* 0x000fe20003f24270 */
[----:B------:R-:W-:Y:S01]  /*3e30*/  IMAD.X R7, R7, 0x1, R5, P3 ;  /* 0x0000000107077824 */ /* 0x000fe200018e0605 */
[C---:B------:R-:W-:Y:S01]  /*3e40*/  ISETP.GT.AND P0, PT, R0.reuse, 0x8, P0 ;  /* 0x000000080000780c */ /* 0x040fe20000704270 */
[-C--:B------:R-:W-:Y:S01]  /*3e50*/  FMUL R33, R33, R56.reuse ;  /* 0x0000003821217220 */ /* 0x080fe20000400000 */
[C---:B------:R-:W-:Y:S01]  /*3e60*/  ISETP.GT.AND P4, PT, R0.reuse, 0x8, P4 ;  /* 0x000000080000780c */ /* 0x040fe20002784270 */
[-C--:B------:R-:W-:Y:S01]  /*3e70*/  FMUL R35, R35, R56.reuse ;  /* 0x0000003823237220 */ /* 0x080fe20000400000 */
[----:B------:R-:W-:Y:S01]  /*3e80*/  ISETP.GT.AND P5, PT, R0, RZ, P2 ;  /* 0x000000ff0000720c */ /* 0x000fe200017a4270 */
[-C--:B0-----:R-:W-:Y:S01]  /*3e90*/  FMUL R3, R28, R56.reuse ;  /* 0x000000381c037220 */ /* 0x081fe20000400000 */
[----:B------:R-:W-:Y:S01]  /*3ea0*/  ISETP.GT.AND P3, PT, R0, RZ, P1 ;  /* 0x000000ff0000720c */ /* 0x000fe20000f64270 */
[-C--:B------:R-:W-:Y:S01]  /*3eb0*/  FMUL R37, R37, R56.reuse ;  /* 0x0000003825257220 */ /* 0x080fe20000400000 */
[----:B------:R-:W-:Y:S01]  /*3ec0*/  F2FP.TF32.F32.PACK_B R9, R9 ;  /* 0x00000009ff09723e */ /* 0x000fe200024050ff */
[-C--:B------:R-:W-:Y:S01]  /*3ed0*/  FMUL R39, R39, R56.reuse ;  /* 0x0000003827277220 */ /* 0x080fe20000400000 */
[----:B------:R-:W-:Y:S01]  /*3ee0*/  F2FP.TF32.F32.PACK_B R27, R27 ;  /* 0x0000001bff1b723e */ /* 0x000fe200024050ff */
[-C--:B------:R-:W-:Y:S01]  /*3ef0*/  FMUL R41, R41, R56.reuse ;  /* 0x0000003829297220 */ /* 0x080fe20000400000 */
[----:B------:R-:W-:Y:S01]  /*3f00*/  F2FP.TF32.F32.PACK_B R3, R3 ;  /* 0x00000003ff03723e */ /* 0x000fe200024050ff */
[----:B------:R0:W-:Y:S01]  /*3f10*/  @P0 STG.E desc[UR36][R6.64], R9 ;  /* 0x0000000906000986 */ /* 0x0001e2000c101924 */
[----:B------:R-:W-:Y:S01]  /*3f20*/  F2FP.TF32.F32.PACK_B R29, R29 ;  /* 0x0000001dff1d723e */ /* 0x000fe200024050ff */
[-C--:B------:R-:W-:Y:S01]  /*3f30*/  FMUL R43, R43, R56.reuse ;  /* 0x000000382b2b7220 */ /* 0x080fe20000400000 */
[----:B------:R-:W-:Y:S01]  /*3f40*/  ISETP.GT.AND P0, PT, R22, 0x10, PT ;  /* 0x000000101600780c */ /* 0x000fe20003f04270 */
[----:B------:R-:W-:Y:S01]  /*3f50*/  @P4 STG.E desc[UR36][R6.64+0x4], R27 ;  /* 0x0000041b06004986 */ /* 0x000fe2000c101924 */
[C---:B------:R-:W-:Y:S01]  /*3f60*/  ISETP.GT.AND P2, PT, R0.reuse, 0x8, P2 ;  /* 0x000000080000780c */ /* 0x040fe20001744270 */
[-C--:B------:R-:W-:Y:S01]  /*3f70*/  FMUL R45, R45, R56.reuse ;  /* 0x000000382d2d7220 */ /* 0x080fe20000400000 */
[C---:B------:R-:W-:Y:S01]  /*3f80*/  ISETP.GT.AND P1, PT, R0.reuse, 0x8, P1 ;  /* 0x000000080000780c */ /* 0x040fe20000f24270 */
[----:B------:R1:W-:Y:S01]  /*3f90*/  @P5 STG.E desc[UR36][R4.64+0x20], R3 ;  /* 0x0000200304005986 */ /* 0x0003e2000c101924 */
[----:B------:R-:W-:Y:S01]  /*3fa0*/  ISETP.GT.AND P5, PT, R0, RZ, P0 ;  /* 0x000000ff0000720c */ /* 0x000fe200007a4270 */
[-C--:B------:R-:W-:Y:S01]  /*3fb0*/  FMUL R47, R47, R56.reuse ;  /* 0x000000382f2f7220 */ /* 0x080fe20000400000 */
[----:B------:R-:W-:Y:S01]  /*3fc0*/  F2FP.TF32.F32.PACK_B R31, R31 ;  /* 0x0000001fff1f723e */ /* 0x000fe200024050ff */
[----:B------:R-:W-:Y:S01]  /*3fd0*/  @P3 STG.E desc[UR36][R4.64+0x24], R29 ;  /* 0x0000241d04003986 */ /* 0x000fe2000c101924 */
[----:B------:R-:W-:Y:S01]  /*3fe0*/  ISETP.GT.AND P3, PT, R22, 0x11, PT ;  /* 0x000000111600780c */ /* 0x000fe20003f64270 */
[-C--:B0-----:R-:W-:Y:S01]  /*3ff0*/  FMUL R9, R30, R56.reuse ;  /* 0x000000381e097220 */ /* 0x081fe20000400000 */
[----:B------:R-:W-:Y:S01]  /*4000*/  F2FP.TF32.F32.PACK_B R11, R11 ;  /* 0x0000000bff0b723e */ /* 0x000fe200024050ff */
[-C--:B------:R-:W-:Y:S01]  /*4010*/  FMUL R49, R49, R56.reuse ;  /* 0x0000003831317220 */ /* 0x080fe20000400000 */
[----:B------:R-:W-:Y:S01]  /*4020*/  ISETP.GT.AND P4, PT, R0, RZ, P3 ;  /* 0x000000ff0000720c */ /* 0x000fe20001f84270 */
[-C--:B------:R-:W-:Y:S01]  /*4030*/  FMUL R51, R51, R56.reuse ;  /* 0x0000003833337220 */ /* 0x080fe20000400000 */
[----:B------:R-:W-:Y:S01]  /*4040*/  F2FP.TF32.F32.PACK_B R9, R9 ;  /* 0x00000009ff09723e */ /* 0x000fe200024050ff */
[-C--:B-1----:R-:W-:Y:S01]  /*4050*/  FMUL R3, R34, R56.reuse ;  /* 0x0000003822037220 */ /* 0x082fe20000400000 */
[----:B------:R-:W-:Y:S01]  /*4060*/  F2FP.TF32.F32.PACK_B R33, R33 ;  /* 0x00000021ff21723e */ /* 0x000fe200024050ff */
[-C--:B------:R-:W-:Y:S01]  /*4070*/  FMUL R13, R52, R56.reuse ;  /* 0x00000038340d7220 */ /* 0x080fe20000400000 */
[----:B------:R-:W-:Y:S01]  /*4080*/  ISETP.GT.AND P0, PT, R0, 0x8, P0 ;  /* 0x000000080000780c */ /* 0x000fe20000704270 */
[----:B------:R0:W-:Y:S01]  /*4090*/  @P2 STG.E desc[UR36][R6.64+0x20], R9 ;  /* 0x0000200906002986 */ /* 0x0001e2000c101924 */
[C---:B------:R-:W-:Y:S01]  /*40a0*/  ISETP.GT.AND P2, PT, R22.reuse, 0x19, PT ;  /* 0x000000191600780c */ /* 0x040fe20003f44270 */
[-C--:B------:R-:W-:Y:S01]  /*40b0*/  FMUL R53, R53, R56.reuse ;  /* 0x0000003835357220 */ /* 0x080fe20000400000 */
[----:B------:R-:W-:Y:S01]  /*40c0*/  F2FP.TF32.F32.PACK_B R3, R3 ;  /* 0x00000003ff03723e */ /* 0x000fe200024050ff */
[----:B------:R-:W-:Y:S01]  /*40d0*/  @P1 STG.E desc[UR36][R6.64+0x24], R31 ;  /* 0x0000241f06001986 */ /* 0x000fe2000c101924 */
[----:B------:R-:W-:Y:S01]  /*40e0*/  ISETP.GT.AND P1, PT, R22, 0x18, PT ;  /* 0x000000181600780c */ /* 0x000fe20003f24270 */
[----:B------:R-:W-:Y:S01]  /*40f0*/  FMUL R55, R55, R56 ;  /* 0x0000003837377220 */ /* 0x000fe20000400000 */
[----:B------:R-:W-:Y:S01]  /*4100*/  F2FP.TF32.F32.PACK_B R35, R35 ;  /* 0x00000023ff23723e */ /* 0x000fe200024050ff */
[----:B------:R1:W-:Y:S01]  /*4110*/  @P5 STG.E desc[UR36][R4.64+0x40], R11 ;  /* 0x0000400b04005986 */ /* 0x0003e2000c101924 */
[----:B------:R-:W-:-:S02]  /*4120*/  ISETP.GT.AND P5, PT, R0, RZ, P1 ;  /* 0x000000ff0000720c */ /* 0x000fc40000fa4270 */
[----:B------:R-:W-:Y:S01]  /*4130*/  F2FP.TF32.F32.PACK_B R37, R37 ;  /* 0x00000025ff25723e */ /* 0x000fe200024050ff */
[----:B------:R-:W-:Y:S01]  /*4140*/  @P4 STG.E desc[UR36][R4.64+0x44], R33 ;  /* 0x0000442104004986 */ /* 0x000fe2000c101924 */
[----:B------:R-:W-:Y:S01]  /*4150*/  ISETP.GT.AND P4, PT, R0, 0x8, P3 ;  /* 0x000000080000780c */ /* 0x000fe20001f84270 */
[-C--:B0-----:R-:W-:Y:S01]  /*4160*/  FMUL R9, R36, R56.reuse ;  /* 0x0000003824097220 */ /* 0x081fe20000400000 */
[----:B------:R-:W-:Y:S01]  /*4170*/  ISETP.GT.AND P3, PT, R0, RZ, P2 ;  /* 0x000000ff0000720c */ /* 0x000fe20001764270 */
[----:B------:R0:W-:Y:S01]  /*4180*/  @P0 STG.E desc[UR36][R6.64+0x40], R3 ;  /* 0x0000400306000986 */ /* 0x0001e2000c101924 */
[----:B------:R-:W-:Y:S02]  /*4190*/  ISETP.GT.AND P0, PT, R22, 0x20, PT ;  /* 0x000000201600780c */ /* 0x000fe40003f04270 */
[----:B------:R-:W-:Y:S01]  /*41a0*/  F2FP.TF32.F32.PACK_B R9, R9 ;  /* 0x00000009ff09723e */ /* 0x000fe200024050ff */
[----:B-1----:R-:W-:Y:S01]  /*41b0*/  FMUL R11, R40, R56 ;  /* 0x00000038280b7220 */ /* 0x002fe20000400000 */
[----:B------:R-:W-:-:S02]  /*41c0*/  ISETP.GT.AND P1, PT, R0, 0x8, P1 ;  /* 0x000000080000780c */ /* 0x000fc40000f24270 */
[----:B------:R-:W-:Y:S02]  /*41d0*/  F2FP.TF32.F32.PACK_B R39, R39 ;  /* 0x00000027ff27723e */ /* 0x000fe400024050ff */
[----:B------:R-:W-:Y:S01]  /*41e0*/  F2FP.TF32.F32.PACK_B R11, R11 ;  /* 0x0000000bff0b723e */ /* 0x000fe200024050ff */
[----:B------:R-:W-:Y:S01]  /*41f0*/  @P4 STG.E desc[UR36][R6.64+0x44], R35 ;  /* 0x0000442306004986 */ /* 0x000fe2000c101924 */
[----:B------:R-:W-:Y:S01]  /*4200*/  ISETP.GT.AND P4, PT, R0, 0x8, P2 ;  /* 0x000000080000780c */ /* 0x000fe20001784270 */
[----:B0-----:R-:W-:Y:S01]  /*4210*/  FMUL R3, R38, R56 ;  /* 0x0000003826037220 */ /* 0x001fe20000400000 */
[----:B------:R-:W-:Y:S01]  /*4220*/  ISETP.GT.AND P2, PT, R22, 0x21, PT ;  /* 0x000000211600780c */ /* 0x000fe20003f44270 */
[----:B------:R0:W-:Y:S01]  /*4230*/  @P5 STG.E desc[UR36][R4.64+0x60], R9 ;  /* 0x0000600904005986 */ /* 0x0001e2000c101924 */
[C---:B------:R-:W-:Y:S02]  /*4240*/  ISETP.GT.AND P5, PT, R0.reuse, RZ, P0 ;  /* 0x000000ff0000720c */ /* 0x040fe400007a4270 */
[----:B------:R-:W-:Y:S01]  /*4250*/  F2FP.TF32.F32.PACK_B R3, R3 ;  /* 0x00000003ff03723e */ /* 0x000fe200024050ff */
[----:B------:R-:W-:Y:S01]  /*4260*/  @P3 STG.E desc[UR36][R4.64+0x64], R37 ;  /* 0x0000642504003986 */ /* 0x000fe2000c101924 */
[----:B------:R-:W-:-:S02]  /*4270*/  ISETP.GT.AND P3, PT, R0, RZ, P2 ;  /* 0x000000ff0000720c */ /* 0x000fc40001764270 */
[----:B------:R-:W-:Y:S01]  /*4280*/  F2FP.TF32.F32.PACK_B R41, R41 ;  /* 0x00000029ff29723e */ /* 0x000fe200024050ff */
[----:B------:R1:W-:Y:S01]  /*4290*/  @P1 STG.E desc[UR36][R6.64+0x60], R3 ;  /* 0x0000600306001986 */ /* 0x0003e2000c101924 */
[----:B------:R-:W-:Y:S02]  /*42a0*/  ISETP.GT.AND P0, PT, R0, 0x8, P0 ;  /* 0x000000080000780c */ /* 0x000fe40000704270 */
[----:B------:R-:W-:Y:S01]  /*42b0*/  F2FP.TF32.F32.PACK_B R43, R43 ;  /* 0x0000002bff2b723e */ /* 0x000fe200024050ff */
[----:B------:R-:W-:Y:S01]  /*42c0*/  @P4 STG.E desc[UR36][R6.64+0x64], R39 ;  /* 0x0000642706004986 */ /* 0x000fe2000c101924 */
[----:B------:R-:W-:Y:S01]  /*42d0*/  ISETP.GT.AND P4, PT, R22, 0x28, PT ;  /* 0x000000281600780c */ /* 0x000fe20003f84270 */
[----:B0-----:R-:W-:Y:S01]  /*42e0*/  FMUL R9, R44, R56 ;  /* 0x000000382c097220 */ /* 0x001fe20000400000 */
[----:B------:R-:W-:Y:S01]  /*42f0*/  F2FP.TF32.F32.PACK_B R45, R45 ;  /* 0x0000002dff2d723e */ /* 0x000fe200024050ff */
[----:B------:R0:W-:Y:S01]  /*4300*/  @P5 STG.E desc[UR36][R4.64+0x80], R11 ;  /* 0x0000800b04005986 */ /* 0x0001e2000c101924 */
[----:B------:R-:W-:-:S02]  /*4310*/  ISETP.GT.AND P5, PT, R22, 0x29, PT ;  /* 0x000000291600780c */ /* 0x000fc40003fa4270 */
[----:B------:R-:W-:Y:S01]  /*4320*/  F2FP.TF32.F32.PACK_B R9, R9 ;  /* 0x00000009ff09723e */ /* 0x000fe200024050ff */
[----:B------:R-:W-:Y:S01]  /*4330*/  @P3 STG.E desc[UR36][R4.64+0x84], R41 ;  /* 0x0000842904003986 */ /* 0x000fe2000c101924 */
[----:B------:R-:W-:Y:S01]  /*4340*/  ISETP.GT.AND P3, PT, R0, 0x8, P2 ;  /* 0x000000080000780c */ /* 0x000fe20001764270 */
[-C--:B-1----:R-:W-:Y:S01]  /*4350*/  FMUL R3, R42, R56.reuse ;  /* 0x000000382a037220 */ /* 0x082fe20000400000 */
[C---:B------:R-:W-:Y:S02]  /*4360*/  ISETP.GT.AND P2, PT, R0.reuse, RZ, P4 ;  /* 0x000000ff0000720c */ /* 0x040fe40002744270 */
[C---:B------:R-:W-:Y:S02]  /*4370*/  ISETP.GT.AND P1, PT, R0.reuse, RZ, P5 ;  /* 0x000000ff0000720c */ /* 0x040fe40002f24270 */
[----:B------:R-:W-:Y:S01]  /*4380*/  ISETP.GT.AND P4, PT, R0, 0x8, P4 ;  /* 0x000000080000780c */ /* 0x000fe20002784270 */
[----:B0-----:R-:W-:Y:S01]  /*4390*/  FMUL R11, R46, R56 ;  /* 0x000000382e0b7220 */ /* 0x001fe20000400000 */
[----:B------:R-:W-:-:S02]  /*43a0*/  ISETP.GT.AND P5, PT, R0, 0x8, P5 ;  /* 0x000000080000780c */ /* 0x000fc40002fa4270 */
[----:B------:R-:W-:Y:S02]  /*43b0*/  F2FP.TF32.F32.PACK_B R3, R3 ;  /* 0x00000003ff03723e */ /* 0x000fe400024050ff */
[----:B------:R-:W-:Y:S02]  /*43c0*/  F2FP.TF32.F32.PACK_B R11, R11 ;  /* 0x0000000bff0b723e */ /* 0x000fe400024050ff */
[----:B------:R-:W-:Y:S01]  /*43d0*/  F2FP.TF32.F32.PACK_B R47, R47 ;  /* 0x0000002fff2f723e */ /* 0x000fe200024050ff */
[----:B------:R0:W-:Y:S01]  /*43e0*/  @P0 STG.E desc[UR36][R6.64+0x80], R3 ;  /* 0x0000800306000986 */ /* 0x0001e2000c101924 */
[----:B------:R-:W-:Y:S02]  /*43f0*/  F2FP.TF32.F32.PACK_B R49, R49 ;  /* 0x00000031ff31723e */ /* 0x000fe400024050ff */
[C---:B------:R-:W-:Y:S01]  /*4400*/  ISETP.GT.AND P0, PT, R22.reuse, 0x39, PT ;  /* 0x000000391600780c */ /* 0x040fe20003f04270 */
[----:B------:R-:W-:Y:S01]  /*4410*/  @P3 STG.E desc[UR36][R6.64+0x84], R43 ;  /* 0x0000842b06003986 */ /* 0x000fe2000c101924 */
[----:B------:R-:W-:-:S02]  /*4420*/  ISETP.GT.AND P3, PT, R22, 0x30, PT ;  /* 0x000000301600780c */ /* 0x000fc40003f64270 */
[----:B------:R-:W-:Y:S01]  /*4430*/  F2FP.TF32.F32.PACK_B R51, R51 ;  /* 0x00000033ff33723e */ /* 0x000fe200024050ff */
[----:B------:R1:W-:Y:S01]  /*4440*/  @P2 STG.E desc[UR36][R4.64+0xa0], R9 ;  /* 0x0000a00904002986 */ /* 0x0003e2000c101924 */
[----:B------:R-:W-:Y:S02]  /*4450*/  ISETP.GT.AND P2, PT, R22, 0x31, PT ;  /* 0x000000311600780c */ /* 0x000fe40003f44270 */
[----:B------:R-:W-:Y:S01]  /*4460*/  F2FP.TF32.F32.PACK_B R13, R13 ;  /* 0x0000000dff0d723e */ /* 0x000fe200024050ff */
[----:B------:R-:W-:Y:S01]  /*4470*/  @P1 STG.E desc[UR36][R4.64+0xa4], R45 ;  /* 0x0000a42d04001986 */ /* 0x000fe2000c101924 */
[----:B0-----:R-:W-:Y:S01]  /*4480*/  FMUL R3, R48, R56 ;  /* 0x0000003830037220 */ /* 0x001fe20000400000 */
[----:B------:R-:W-:Y:S02]  /*4490*/  ISETP.GT.AND P1, PT, R22, 0x38, PT ;  /* 0x000000381600780c */ /* 0x000fe40003f24270 */
[----:B------:R0:W-:Y:S01]  /*44a0*/  @P4 STG.E desc[UR36][R6.64+0xa0], R11 ;  /* 0x0000a00b06004986 */ /* 0x0001e2000c101924 */
[----:B------:R-:W-:-:S02]  /*44b0*/  ISETP.GT.AND P4, PT, R0, RZ, P3 ;  /* 0x000000ff0000720c */ /* 0x000fc40001f84270 */
[----:B------:R-:W-:Y:S01]  /*44c0*/  F2FP.TF32.F32.PACK_B R3, R3 ;  /* 0x00000003ff03723e */ /* 0x000fe200024050ff */
[----:B------:R-:W-:Y:S01]  /*44d0*/  @P5 STG.E desc[UR36][R6.64+0xa4], R47 ;  /* 0x0000a42f06005986 */ /* 0x000fe2000c101924 */
[----:B------:R-:W-:Y:S01]  /*44e0*/  ISETP.GT.AND P5, PT, R0, RZ, P2 ;  /* 0x000000ff0000720c */ /* 0x000fe200017a4270 */
[-C--:B-1----:R-:W-:Y:S01]  /*44f0*/  FMUL R9, R50, R56.reuse ;  /* 0x0000003832097220 */ /* 0x082fe20000400000 */
[C---:B------:R-:W-:Y:S02]  /*4500*/  ISETP.GT.AND P3, PT, R0.reuse, 0x8, P3 ;  /* 0x000000080000780c */ /* 0x040fe40001f64270 */
[----:B------:R-:W-:Y:S02]  /*4510*/  ISETP.GT.AND P2, PT, R0, 0x8, P2 ;  /* 0x000000080000780c */ /* 0x000fe40001744270 */
[----:B------:R-:W-:Y:S01]  /*4520*/  F2FP.TF32.F32.PACK_B R9, R9 ;  /* 0x00000009ff09723e */ /* 0x000fe200024050ff */
[----:B0-----:R-:W-:Y:S01]  /*4530*/  FMUL R11, R54, R56 ;  /* 0x00000038360b7220 */ /* 0x001fe20000400000 */
[----:B------:R-:W-:Y:S01]  /*4540*/  F2FP.TF32.F32.PACK_B R53, R53 ;  /* 0x00000035ff35723e */ /* 0x000fe200024050ff */
[----:B------:R-:W-:Y:S01]  /*4550*/  @P4 STG.E desc[UR36][R4.64+0xc0], R3 ;  /* 0x0000c00304004986 */ /* 0x000fe2000c101924 */
[----:B------:R-:W-:-:S02]  /*4560*/  ISETP.GT.AND P4, PT, R0, RZ, P1 ;  /* 0x000000ff0000720c */ /* 0x000fc40000f84270 */
[C---:B------:R-:W-:Y:S01]  /*4570*/  ISETP.GT.AND P1, PT, R0.reuse, 0x8, P1 ;  /* 0x000000080000780c */ /* 0x040fe20000f24270 */
[----:B------:R-:W-:Y:S01]  /*4580*/  @P5 STG.E desc[UR36][R4.64+0xc4], R49 ;  /* 0x0000c43104005986 */ /* 0x000fe2000c101924 */
[C---:B------:R-:W-:Y:S02]  /*4590*/  ISETP.GT.AND P5, PT, R0.reuse, RZ, P0 ;  /* 0x000000ff0000720c */ /* 0x040fe400007a4270 */
[----:B------:R-:W-:Y:S01]  /*45a0*/  ISETP.GT.AND P0, PT, R0, 0x8, P0 ;  /* 0x000000080000780c */ /* 0x000fe20000704270 */
[----:B------:R-:W-:Y:S01]  /*45b0*/  @P3 STG.E desc[UR36][R6.64+0xc0], R9 ;  /* 0x0000c00906003986 */ /* 0x000fe2000c101924 */
[----:B------:R-:W-:Y:S02]  /*45c0*/  F2FP.TF32.F32.PACK_B R11, R11 ;  /* 0x0000000bff0b723e */ /* 0x000fe400024050ff */
[----:B------:R-:W-:Y:S01]  /*45d0*/  F2FP.TF32.F32.PACK_B R55, R55 ;  /* 0x00000037ff37723e */ /* 0x000fe200024050ff */
[----:B------:R-:W-:Y:S04]  /*45e0*/  @P2 STG.E desc[UR36][R6.64+0xc4], R51 ;  /* 0x0000c43306002986 */ /* 0x000fe8000c101924 */
[----:B------:R-:W-:Y:S04]  /*45f0*/  @P4 STG.E desc[UR36][R4.64+0xe0], R13 ;  /* 0x0000e00d04004986 */ /* 0x000fe8000c101924 */
[----:B------:R0:W-:Y:S02]  /*4600*/  @P5 STG.E desc[UR36][R4.64+0xe4], R53 ;  /* 0x0000e43504005986 */ /* 0x0001e4000c101924 */
[----:B0-----:R-:W-:-:S02]  /*4610*/  @P1 IMAD.MOV.U32 R4, RZ, RZ, R6 ;  /* 0x000000ffff041224 */ /* 0x001fc400078e0006 */
[----:B------:R-:W-:-:S05]  /*4620*/  @P1 IMAD.MOV.U32 R5, RZ, RZ, R7 ;  /* 0x000000ffff051224 */ /* 0x000fca00078e0007 */
[----:B------:R0:W-:Y:S04]  /*4630*/  @P1 STG.E desc[UR36][R4.64+0xe0], R11 ;  /* 0x0000e00b04001986 */ /* 0x0001e8000c101924 */
[----:B------:R0:W-:Y:S02]  /*4640*/  @P0 STG.E desc[UR36][R6.64+0xe4], R55 ;  /* 0x0000e43706000986 */ /* 0x0001e4000c101924 */
.L_x_94:
[----:B------:R-:W-:Y:S05]  /*4650*/  BSYNC B0 ;  /* 0x0000000000007941 */ /* 0x000fea0003800000 */
.L_x_32:
[----:B0-----:R-:W3:Y:S01]  /*4660*/  LDL.64 R4, [R1] ;  /* 0x0000000001047983 */ /* 0x001ee20000100a00 */
[----:B------:R-:W-:Y:S01]  /*4670*/  ULDC.64 UR4, c[0x0][0x650] ;  /* 0x0001940000047ab9 */ /* 0x000fe20000000a00 */
[----:B------:R-:W-:Y:S02]  /*4680*/  IMAD.U32 R0, RZ, RZ, UR44 ;  /* 0x0000002cff007e24 */ /* 0x000fe4000f8e00ff */
[----:B------:R-:W-:Y:S02]  /*4690*/  IMAD.MOV.U32 R22, RZ, RZ, -0x1 ;  /* 0xffffffffff167424 */ /* 0x000fe400078e00ff */
[----:B------:R0:W-:Y:S01]  /*46a0*/  SYNCS.ARRIVE.TRANS64.A1T0 RZ, [R0+UR48], RZ ;  /* 0x000000ff00ff79a7 */ /* 0x0001e20008100030 */
[----:B-----5:R-:W-:Y:S02]  /*46b0*/  IMAD.MOV.U32 R18, RZ, RZ, -0x1 ;  /* 0xffffffffff127424 */ /* 0x020fe400078e00ff */
[----:B--2---:R-:W-:Y:S01]  /*46c0*/  IMAD.MOV.U32 R19, RZ, RZ, -0x1 ;  /* 0xffffffffff137424 */ /* 0x004fe200078e00ff */
[----:B0-----:R-:W-:-:S02]  /*46d0*/  PRMT R0, RZ, 0x7610, R0 ;  /* 0x00007610ff007816 */ /* 0x001fc40000000000 */
[----:B---3--:R-:W-:-:S05]  /*46e0*/  LEA R16, P0, R4, R16, 0x1 ;  /* 0x0000001004107211 */ /* 0x008fca00078008ff */
[----:B------:R-:W-:Y:S01]  /*46f0*/  IMAD.X R17, R66, 0x1, R17, P0 ;  /* 0x0000000142117824 */ /* 0x000fe200000e0611 */
[----:B------:R-:W-:-:S04]  /*4700*/  ISETP.GE.U32.AND P0, PT, R16, UR4, PT ;  /* 0x0000000410007c0c */ /* 0x000fc8000bf06070 */
[----:B------:R-:W-:-:S13]  /*4710*/  ISETP.GE.U32.AND.EX P0, PT, R17, UR5, PT, P0 ;  /* 0x0000000511007c0c */ /* 0x000fda000bf06100 */
[----:B------:R-:W-:Y:S05]  /*4720*/  @P0 BRA `(.L_x_95) ;  /* 0x00000004004c0947 */ /* 0x000fea0003800000 */
[----:B----4-:R-:W0:Y:S01]  /*4730*/  LDC.64 R10, c[0x0][0x628] ;  /* 0x00018a00ff0a7b82 */ /* 0x010e220000000a00 */
[----:B------:R-:W2:Y:S01]  /*4740*/  S2R R12, SR_CTAID.X ;  /* 0x00000000000c7919 */ /* 0x000ea20000002500 */
[----:B-1----:R-:W-:Y:S02]  /*4750*/  IMAD.MOV.U32 R8, RZ, RZ, R16 ;  /* 0x000000ffff087224 */ /* 0x002fe400078e0010 */
[----:B------:R-:W-:Y:S01]  /*4760*/  IMAD.MOV.U32 R9, RZ, RZ, R17 ;  /* 0x000000ffff097224 */ /* 0x000fe200078e0011 */
[----:B------:R-:W1:Y:S03]  /*4770*/  S2R R18, SR_CTAID.Y ;  /* 0x0000000000127919 */ /* 0x000e660000002600 */
[----:B------:R-:W3:Y:S08]  /*4780*/  LDC R0, c[0x0][0x630] ;  /* 0x00018c00ff007b82 */ /* 0x000ef00000000800 */
[----:B------:R-:W4:Y:S01]  /*4790*/  LDC.64 R14, c[0x0][0x620] ;  /* 0x00018800ff0e7b82 */ /* 0x000f220000000a00 */
[----:B0-----:R-:W-:-:S04]  /*47a0*/  ISETP.NE.U32.AND P0, PT, R10, RZ, PT ;  /* 0x000000ff0a00720c */ /* 0x001fc80003f05070 */
[----:B------:R-:W-:-:S13]  /*47b0*/  ISETP.NE.AND.EX P0, PT, R11, RZ, PT, P0 ;  /* 0x000000ff0b00720c */ /* 0x000fda0003f05300 */
[----:B-1234-:R-:W-:Y:S05]  /*47c0*/  @!P0 BRA `(.L_x_96) ;  /* 0x0000000000288947 */ /* 0x01efea0003800000 */
[----:B------:R-:W0:Y:S02]  /*47d0*/  LDC R3, c[0x0][0x634] ;  /* 0x00018d00ff037b82 */ /* 0x000e240000000800 */
[----:B0-----:R-:W-:-:S05]  /*47e0*/  IADD3 R3, P0, R16, R3, RZ ;  /* 0x0000000310037210 */ /* 0x001fca0007f1e0ff */
        /* <DEDUP_REMOVED lines=8> */
.L_x_96:
[-CC-:B------:R-:W-:Y:S01]  /*4870*/  SHF.R.U64 R19, R8, R0.reuse, R9.reuse ;  /* 0x0000000008137219 */ /* 0x180fe20000001209 */
[----:B------:R-:W0:Y:S01]  /*4880*/  LDC.64 R24, c[0x0][0x640] ;  /* 0x00019000ff187b82 */ /* 0x000e220000000a00 */
[----:B------:R-:W-:Y:S01]  /*4890*/  SHF.R.U32.HI R0, RZ, R0, R9 ;  /* 0x00000000ff007219 */ /* 0x000fe20000011609 */
[----:B------:R-:W-:Y:S01]  /*48a0*/  ULDC UR4, c[0x0][0x150] ;  /* 0x0000540000047ab9 */ /* 0x000fe20000000800 */
[----:B------:R-:W-:Y:S02]  /*48b0*/  IADD3 R3, P0, RZ, -R19, RZ ;  /* 0x80000013ff037210 */ /* 0x000fe40007f1e0ff */
[----:B------:R-:W-:-:S03]  /*48c0*/  I2FP.F32.U32 R7, R12 ;  /* 0x0000000c00077245 */ /* 0x000fc60000201000 */
[----:B------:R-:W1:Y:S01]  /*48d0*/  LDC R6, c[0x0][0x618] ;  /* 0x00018600ff067b82 */ /* 0x000e620000000800 */
[----:B------:R-:W-:Y:S02]  /*48e0*/  IMAD.X R5, RZ, RZ, ~R0, P0 ;  /* 0x000000ffff057224 */ /* 0x000fe400000e0e00 */
[----:B------:R-:W-:Y:S01]  /*48f0*/  FMUL R7, R7, UR4 ;  /* 0x0000000407077c20 */ /* 0x000fe20008400000 */
[----:B------:R-:W-:Y:S01]  /*4900*/  ULDC UR4, c[0x0][0x154] ;  /* 0x0000550000047ab9 */ /* 0x000fe20000000800 */
[-C--:B------:R-:W-:Y:S02]  /*4910*/  IMAD R0, R5, R14.reuse, RZ ;  /* 0x0000000e05007224 */ /* 0x080fe400078e02ff */
[C---:B------:R-:W-:Y:S01]  /*4920*/  IMAD.WIDE.U32 R4, R3.reuse, R14, R16 ;  /* 0x0000000e03047225 */ /* 0x040fe200078e0010 */
[----:B------:R-:W2:Y:S01]  /*4930*/  LDC R8, c[0x0][0x608] ;  /* 0x00018200ff087b82 */ /* 0x000ea20000000800 */
[----:B------:R-:W3:Y:S02]  /*4940*/  F2I.U32.TRUNC.NTZ R7, R7 ;  /* 0x0000000700077305 */ /* 0x000ee4000020f000 */
[----:B------:R-:W-:Y:S01]  /*4950*/  IMAD R3, R3, R15, R0 ;  /* 0x0000000f03037224 */ /* 0x000fe200078e0200 */
[----:B------:R-:W-:-:S03]  /*4960*/  I2FP.F32.U32 R0, R18 ;  /* 0x0000001200007245 */ /* 0x000fc60000201000 */
[----:B------:R-:W-:Y:S01]  /*4970*/  IMAD.IADD R3, R5, 0x1, R3 ;  /* 0x0000000105037824 */ /* 0x000fe200078e0203 */
[----:B------:R-:W4:Y:S01]  /*4980*/  LDC R11, c[0x0][0x658] ;  /* 0x00019600ff0b7b82 */ /* 0x000f220000000800 */
[----:B0-----:R-:W-:-:S04]  /*4990*/  ISETP.NE.U32.AND P0, PT, R24, RZ, PT ;  /* 0x000000ff1800720c */ /* 0x001fc80003f05070 */
[----:B------:R-:W-:-:S03]  /*49a0*/  ISETP.NE.AND.EX P0, PT, R25, RZ, PT, P0 ;  /* 0x000000ff1900720c */ /* 0x000fc60003f05300 */
[----:B------:R-:W0:Y:S01]  /*49b0*/  LDC R9, c[0x0][0x144] ;  /* 0x00005100ff097b82 */ /* 0x000e220000000800 */
[-C--:B-1----:R-:W-:Y:S01]  /*49c0*/  SHF.R.U64 R10, R4, R6.reuse, R3 ;  /* 0x00000006040a7219 */ /* 0x082fe20000001203 */
[----:B---3--:R-:W-:Y:S01]  /*49d0*/  IMAD.MOV R7, RZ, RZ, -R7 ;  /* 0x000000ffff077224 */ /* 0x008fe200078e0a07 */
[----:B------:R-:W-:Y:S01]  /*49e0*/  SHF.R.U32.HI R3, RZ, R6, R3 ;  /* 0x00000006ff037219 */ /* 0x000fe20000011603 */
[----:B------:R-:W-:-:S04]  /*49f0*/  FMUL R6, R0, UR4 ;  /* 0x0000000400067c20 */ /* 0x000fc80008400000 */
[----:B------:R-:W1:Y:S01]  /*4a00*/  LDC R21, c[0x0][0x148] ;  /* 0x00005200ff157b82 */ /* 0x000e620000000800 */
[----:B------:R3:W0:Y:S01]  /*4a10*/  F2I.U32.TRUNC.NTZ R14, R6 ;  /* 0x00000006000e7305 */ /* 0x000622000020f000 */
[-CC-:B--2---:R-:W-:Y:S02]  /*4a20*/  SHF.R.U64 R13, R10, R8.reuse, R3.reuse ;  /* 0x000000080a0d7219 */ /* 0x184fe40000001203 */
[----:B------:R-:W-:-:S04]  /*4a30*/  SHF.R.U32.HI R0, RZ, R8, R3 ;  /* 0x00000008ff007219 */ /* 0x000fc80000011603 */
[----:B------:R-:W2:Y:S01]  /*4a40*/  LDC R20, c[0x0][0x648] ;  /* 0x00019200ff147b82 */ /* 0x000ea20000000800 */
[-CC-:B----4-:R-:W-:Y:S02]  /*4a50*/  SHF.R.U64 R15, R13, R11.reuse, R0.reuse ;  /* 0x0000000b0d0f7219 */ /* 0x190fe40000001200 */
[----:B------:R-:W-:-:S03]  /*4a60*/  SHF.R.U32.HI R5, RZ, R11, R0 ;  /* 0x0000000bff057219 */ /* 0x000fc60000011600 */
[----:B------:R-:W-:Y:S02]  /*4a70*/  IMAD.MOV.U32 R4, RZ, RZ, R15 ;  /* 0x000000ffff047224 */ /* 0x000fe400078e000f */
[----:B------:R-:W4:Y:S01]  /*4a80*/  LDC R26, c[0x0][0x638] ;  /* 0x00018e00ff1a7b82 */ /* 0x000f220000000800 */
[----:B0-----:R-:W-:-:S07]  /*4a90*/  IMAD R22, R9, R7, R12 ;  /* 0x0000000709167224 */ /* 0x001fce00078e020c */
[----:B------:R-:W0:Y:S08]  /*4aa0*/  LDC R27, c[0x0][0x610] ;  /* 0x00018400ff1b7b82 */ /* 0x000e300000000800 */
[----:B------:R-:W0:Y:S01]  /*4ab0*/  LDC R28, c[0x0][0x600] ;  /* 0x00018000ff1c7b82 */ /* 0x000e220000000800 */
[----:B-123--:R-:W-:Y:S05]  /*4ac0*/  @!P0 BRA `(.L_x_97) ;  /* 0x0000000000288947 */ /* 0x00efea0003800000 */
[----:B------:R-:W1:Y:S02]  /*4ad0*/  LDC R0, c[0x0][0x64c] ;  /* 0x00019300ff007b82 */ /* 0x000e640000000800 */
[----:B-1----:R-:W-:-:S05]  /*4ae0*/  IADD3 R3, P0, R15, R0, RZ ;  /* 0x000000000f037210 */ /* 0x002fca0007f1e0ff */
        /* <DEDUP_REMOVED lines=8> */
.L_x_97:
[----:B------:R-:W-:Y:S01]  /*4b70*/  ISETP.NE.AND P0, PT, R2, 0x1, PT ;  /* 0x000000010200780c */ /* 0x000fe20003f05270 */
[----:B------:R-:W-:Y:S01]  /*4b80*/  IMAD.MOV R14, RZ, RZ, -R14 ;  /* 0x000000ffff0e7224 */ /* 0x000fe200078e0a0e */
[----:B------:R-:W-:Y:S02]  /*4b90*/  SHF.R.U64 R0, R4, R20, R5 ;  /* 0x0000001404007219 */ /* 0x000fe40000001205 */
[----:B------:R-:W-:Y:S02]  /*4ba0*/  LOP3.LUT R3, R13, R68, RZ, 0xc0, !PT ;  /* 0x000000440d037212 */ /* 0x000fe400078ec0ff */
[----:B------:R-:W-:Y:S01]  /*4bb0*/  LOP3.LUT R5, R10, R67, RZ, 0xc0, !PT ;  /* 0x000000430a057212 */ /* 0x000fe200078ec0ff */
[----:B------:R-:W-:Y:S02]  /*4bc0*/  IMAD.MOV R4, RZ, RZ, -R0 ;  /* 0x000000ffff047224 */ /* 0x000fe400078e0a00 */
[----:B------:R-:W-:Y:S02]  /*4bd0*/  IMAD R3, R64, R0, R3 ;  /* 0x0000000040037224 */ /* 0x000fe400078e0203 */
[----:B----4-:R-:W-:-:S02]  /*4be0*/  IMAD R0, R4, R26, R15 ;  /* 0x0000001a04007224 */ /* 0x010fc400078e020f */
[----:B------:R-:W-:Y:S02]  /*4bf0*/  @P0 IMAD R22, R21, R14, R18 ;  /* 0x0000000e15160224 */ /* 0x000fe400078e0212 */
[----:B------:R-:W-:Y:S02]  /*4c00*/  IMAD.MOV.U32 R4, RZ, RZ, 0x1 ;  /* 0x00000001ff047424 */ /* 0x000fe400078e00ff */
[----:B0-----:R-:W-:Y:S02]  /*4c10*/  IMAD R22, R3, R27, R22 ;  /* 0x0000001b03167224 */ /* 0x001fe400078e0216 */
[----:B------:R-:W-:Y:S01]  /*4c20*/  IMAD R3, R0, R28, R5 ;  /* 0x0000001c00037224 */ /* 0x000fe200078e0205 */
[----:B------:R-:W-:-:S04]  /*4c30*/  PRMT R0, R4, 0x7610, R0 ;  /* 0x0000761004007816 */ /* 0x000fc80000000000 */
[----:B------:R-:W-:Y:S02]  /*4c40*/  SEL R18, R3, R22, !P0 ;  /* 0x0000001603127207 */ /* 0x000fe40004000000 */
[----:B------:R-:W-:-:S07]  /*4c50*/  SEL R22, R22, R3, !P0 ;  /* 0x0000000316167207 */ /* 0x000fce0004000000 */
.L_x_95:
[----:B------:R-:W-:Y:S01]  /*4c60*/  LOP3.LUT P0, RZ, R0, 0xff, RZ, 0xc0, !PT ;  /* 0x000000ff00ff7812 */ /* 0x000fe2000780c0ff */
[----:B------:R-:W-:Y:S01]  /*4c70*/  UIMAD.WIDE.U32 UR4, UR38, -0x55555555, URZ ;  /* 0xaaaaaaab260478a5 */ /* 0x000fe2000f8e003f */
[----:B------:R-:W-:-:S03]  /*4c80*/  LOP3.LUT R73, R73, 0x1, RZ, 0x3c, !PT ;  /* 0x0000000149497812 */ /* 0x000fc600078e3cff */
[----:B------:R-:W-:-:S04]  /*4c90*/  USHF.R.U32.HI UR4, URZ, 0x2, UR5 ;  /* 0x000000023f047899 */ /* 0x000fc80008011605 */
[----:B------:R-:W-:-:S04]  /*4ca0*/  UIMAD UR38, UR4, -0x6, UR38 ;  /* 0xfffffffa042678a4 */ /* 0x000fc8000f8e0226 */
[----:B------:R-:W-:Y:S08]  /*4cb0*/  @P0 BRA `(.L_x_98) ;  /* 0xffffffc800480947 */ /* 0x000ff0000383ffff */
[----:B------:R-:W-:Y:S05]  /*4cc0*/  EXIT ;  /* 0x000000000000794d */ /* 0x000fea0003800000 */
.L_x_13:
[----:B------:R-:W-:-:S08]  /*4cd0*/  ISETP.NE.AND P0, PT, R14, RZ, PT ;  /* 0x000000ff0e00720c */ /* 0x000fd00003f05270 */
[----:B0-----:R-:W0:-:S00]  /*4ce0*/  USETMAXREG.DEALLOC.CTAPOOL 0x28 ;  /* 0x00000028000079c8 */ /* 0x001e0000080e0500 */
[----:B------:R-:W-:Y:S05]  /*4cf0*/  @P0 EXIT ;  /* 0x000000000000094d */ /* 0x000fea0003800000 */
[----:B0-----:R-:W-:Y:S01]  /*4d00*/  LOP3.LUT P0, RZ, R3, 0xff, RZ, 0xc0, !PT ;  /* 0x000000ff03ff7812 */ /* 0x001fe2000780c0ff */
[----:B------:R-:W-:Y:S02]  /*4d10*/  IMAD.MOV.U32 R3, RZ, RZ, 0x1 ;  /* 0x00000001ff037424 */ /* 0x000fe400078e00ff */
[----:B------:R-:W-:-:S10]  /*4d20*/  IMAD.MOV.U32 R8, RZ, RZ, RZ ;  /* 0x000000ffff087224 */ /* 0x000fd400078e00ff */
[----:B------:R-:W-:Y:S05]  /*4d30*/  @!P0 BRA `(.L_x_99) ;  /* 0x0000000c00348947 */ /* 0x000fea0003800000 */
[----:B------:R-:W-:Y:S01]  /*4d40*/  LOP3.LUT P0, RZ, R4, 0x1f, RZ, 0xc0, !PT ;  /* 0x0000001f04ff7812 */ /* 0x000fe2000780c0ff */
[----:B------:R-:W-:Y:S01]  /*4d50*/  ULDC UR5, c[0x0][0x658] ;  /* 0x0001960000057ab9 */ /* 0x000fe20000000800 */
[----:B------:R-:W-:Y:S01]  /*4d60*/  UMOV UR6, 0xffffffff ;  /* 0xffffffff00067882 */ /* 0x000fe20000000000 */
[----:B------:R-:W-:Y:S01]  /*4d70*/  BSSY B0, `(.L_x_99) ;  /* 0x00000c9000007945 */ /* 0x000fe20003800000 */
[----:B------:R-:W-:Y:S01]  /*4d80*/  USHF.L.U32 UR6, UR6, UR5, URZ ;  /* 0x0000000506067299 */ /* 0x000fe2000800063f */
[C---:B------:R-:W-:Y:S01]  /*4d90*/  ISETP.NE.AND P2, PT, R5.reuse, RZ, PT ;  /* 0x000000ff0500720c */ /* 0x040fe20003f45270 */
[----:B------:R-:W-:Y:S01]  /*4da0*/  UMOV UR7, 0x1 ;  /* 0x0000000100077882 */ /* 0x000fe20000000000 */
[----:B------:R-:W-:Y:S01]  /*4db0*/  ISETP.NE.OR P0, PT, R5, RZ, !P0 ;  /* 0x000000ff0500720c */ /* 0x000fe20004705670 */
[----:B------:R-:W-:Y:S01]  /*4dc0*/  IMAD.MOV.U32 R10, RZ, RZ, 0x1 ;  /* 0x00000001ff0a7424 */ /* 0x000fe200078e00ff */
[----:B------:R-:W-:Y:S01]  /*4dd0*/  LOP3.LUT R9, R23, 0x2, RZ, 0xfc, !PT ;  /* 0x0000000217097812 */ /* 0x000fe200078efcff */
[----:B------:R-:W-:Y:S01]  /*4de0*/  IMAD.MOV.U32 R3, RZ, RZ, 0x1 ;  /* 0x00000001ff037424 */ /* 0x000fe200078e00ff */
[----:B------:R-:W-:Y:S01]  /*4df0*/  ULDC UR4, c[0x0][0x600] ;  /* 0x0001800000047ab9 */ /* 0x000fe20000000800 */
[----:B------:R-:W-:Y:S01]  /*4e00*/  IMAD.MOV.U32 R8, RZ, RZ, RZ ;  /* 0x000000ffff087224 */ /* 0x000fe200078e00ff */
[----:B------:R-:W-:-:S02]  /*4e10*/  USHF.L.U32 UR13, UR7, UR5, URZ ;  /* 0x00000005070d7299 */ /* 0x000fc4000800063f */
[----:B------:R-:W-:Y:S02]  /*4e20*/  UIADD3 UR21, UR40, 0x1, URZ ;  /* 0x0000000128157890 */ /* 0x000fe4000fffe03f */
[----:B------:R-:W-:Y:S02]  /*4e30*/  UIADD3 UR4, UR4, -0x1, URZ ;  /* 0xffffffff04047890 */ /* 0x000fe4000fffe03f */
[----:B------:R-:W-:Y:S01]  /*4e40*/  ULOP3.LUT UR5, URZ, UR6, URZ, 0x33, !UPT ;  /* 0x000000063f057292 */ /* 0x000fe2000f8e333f */
[----:B------:R-:W-:-:S11]  /*4e50*/  ULDC.64 UR22, c[0x0][0x198] ;  /* 0x0000660000167ab9 */ /* 0x000fd60000000a00 */
.L_x_111:
[----:B------:R-:W-:-:S03]  /*4e60*/  UMOV UR6, 0xffffffff ;  /* 0xffffffff00067882 */ /* 0x000fc60000000000 */
[----:B------:R-:W-:Y:S05]  /*4e70*/  BRA.DIV UR6, `(.L_x_100) ;  /* 0x0000001206487947 */ /* 0x000fea000b800000 */
[----:B------:R-:W-:-:S13]  /*4e80*/  ELECT P6, URZ, PT ;  /* 0x00000000003f782f */ /* 0x000fda00038c0000 */
.L_x_126:
[----:B------:R-:W0:Y:S01]  /*4e90*/  LDC R4, c[0x0][0x28c] ;  /* 0x0000a300ff047b82 */ /* 0x000e220000000800 */
[----:B------:R-:W-:Y:S01]  /*4ea0*/  BSSY B1, `(.L_x_101) ;  /* 0x0000041000017945 */ /* 0x000fe20003800000 */
[----:B0-----:R-:W-:-:S13]  /*4eb0*/  ISETP.LT.OR P6, PT, R4, 0x1, !P6 ;  /* 0x000000010400780c */ /* 0x001fda00077c1670 */
[----:B------:R-:W-:Y:S05]  /*4ec0*/  @P6 BRA `(.L_x_102) ;  /* 0x0000000000f86947 */ /* 0x000fea0003800000 */
[----:B------:R-:W-:Y:S02]  /*4ed0*/  IMAD.SHL.U32 R22, R22, 0x40, RZ ;  /* 0x0000004016167824 */ /* 0x000fe400078e00ff */
[----:B------:R-:W-:Y:S02]  /*4ee0*/  IMAD.SHL.U32 R18, R18, 0x40, RZ ;  /* 0x0000004012127824 */ /* 0x000fe400078e00ff */
[----:B------:R-:W-:Y:S02]  /*4ef0*/  IMAD.MOV.U32 R13, RZ, RZ, RZ ;  /* 0x000000ffff0d7224 */ /* 0x000fe400078e00ff */
[----:B------:R-:W-:Y:S02]  /*4f00*/  IMAD.U32 R14, RZ, RZ, UR21 ;  /* 0x00000015ff0e7e24 */ /* 0x000fe4000f8e00ff */
[----:B------:R-:W-:Y:S02]  /*4f10*/  IMAD.MOV.U32 R4, RZ, RZ, R3 ;  /* 0x000000ffff047224 */ /* 0x000fe400078e0003 */
[----:B------:R-:W-:-:S07]  /*4f20*/  IMAD.MOV.U32 R5, RZ, RZ, R8 ;  /* 0x000000ffff057224 */ /* 0x000fce00078e0008 */
.L_x_106:
[----:B------:R-:W0:Y:S01]  /*4f30*/  S2R R7, SR_CgaCtaId ;  /* 0x0000000000077919 */ /* 0x000e220000008800 */
[----:B------:R-:W-:-:S04]  /*4f40*/  MOV R6, 0x400 ;  /* 0x0000040000067802 */ /* 0x000fc80000000f00 */
[----:B0-----:R-:W-:Y:S02]  /*4f50*/  LEA R12, R7, R6, 0x18 ;  /* 0x00000006070c7211 */ /* 0x001fe400078ec0ff */
[----:B------:R-:W-:Y:S01]  /*4f60*/  SHF.L.U32 R6, R4, 0x1f, RZ ;  /* 0x0000001f04067819 */ /* 0x000fe200000006ff */
[----:B------:R-:W0:Y:S02]  /*4f70*/  @!P2 LDC R7, c[0x0][0x500] ;  /* 0x00014000ff07ab82 */ /* 0x000e240000000800 */
[----:B------:R-:W-:-:S04]  /*4f80*/  IMAD R11, R5, 0x8, R12 ;  /* 0x00000008050b7824 */ /* 0x000fc800078e020c */
[----:B------:R-:W1:Y:S02]  /*4f90*/  SYNCS.PHASECHK.TRANS64.TRYWAIT P1, [R11+URZ+0x30], R6 ;  /* 0x000030060b0075a7 */ /* 0x000e64000802017f */
[----:B-1----:R-:W-:Y:S05]  /*4fa0*/  @!P1 BRA `(.L_x_103) ;  /* 0x00000010001c9947 */ /* 0x002fea0003800000 */
.L_x_127:
[----:B-1----:R-:W-:Y:S01]  /*4fb0*/  PRMT R6, R9, 0x9910, RZ ;  /* 0x0000991009067816 */ /* 0x002fe200000000ff */
[----:B0-----:R0:W-:Y:S03]  /*4fc0*/  @!P2 SYNCS.ARRIVE.TRANS64 RZ, [R11+URZ], R7 ;  /* 0x000000070bffa9a7 */ /* 0x0011e6000800003f */
[----:B------:R-:W-:-:S13]  /*4fd0*/  ISETP.NE.AND P1, PT, R6, 0x2, PT ;  /* 0x000000020600780c */ /* 0x000fda0003f25270 */
[----:B0-----:R-:W-:Y:S05]  /*4fe0*/  @P1 BRA `(.L_x_104) ;  /* 0x0000000000041947 */ /* 0x001fea0003800000 */
[----:B------:R-:W-:Y:S01]  /*4ff0*/  BPT.TRAP 0x1 ;  /* 0x000000040000795c */ /* 0x000fe20000300000 */
.L_x_104:
[----:B------:R-:W-:Y:S05]  /*5000*/  @P0 BRA `(.L_x_105) ;  /* 0x0000000000040947 */ /* 0x000fea0003800000 */
[----:B------:R-:W-:Y:S01]  /*5010*/  BPT.TRAP 0x1 ;  /* 0x000000040000795c */ /* 0x000fe20000300000 */
.L_x_105:
[----:B------:R-:W-:Y:S01]  /*5020*/  IMAD R12, R5, 0x4000, R12 ;  /* 0x00004000050c7824 */ /* 0x000fe200078e020c */
[----:B------:R-:W-:Y:S01]  /*5030*/  R2UR UR34, R13 ;  /* 0x000000000d2272ca */ /* 0x000fe200000e0000 */
[----:B------:R-:W-:Y:S01]  /*5040*/  VIADD R14, R14, 0xffffffff ;  /* 0xffffffff0e0e7836 */ /* 0x000fe20000000000 */
[----:B------:R-:W-:Y:S01]  /*5050*/  R2UR UR33, R11 ;  /* 0x000000000b2172ca */ /* 0x000fe200000e0000 */
[----:B------:R-:W-:Y:S01]  /*5060*/  UIADD3 UR6, UP0, UR22, 0xf0, URZ ;  /* 0x000000f016067890 */ /* 0x000fe2000ff1e03f */
[----:B------:R-:W-:Y:S01]  /*5070*/  R2UR UR8, R12 ;  /* 0x000000000c0872ca */ /* 0x000fe200000e0000 */
[----:B------:R-:W-:Y:S01]  /*5080*/  UIADD3 UR30, UP1, UR22, 0x1f0, URZ ;  /* 0x000001f0161e7890 */ /* 0x000fe2000ff3e03f */
[----:B------:R-:W-:Y:S01]  /*5090*/  R2UR UR35, R22 ;  /* 0x00000000162372ca */ /* 0x000fe200000e0000 */
[----:B------:R-:W-:Y:S01]  /*50a0*/  UIADD3.X UR7, URZ, UR23, URZ, UP0, !UPT ;  /* 0x000000173f077290 */ /* 0x000fe200087fe43f */
[----:B------:R-:W-:Y:S01]  /*50b0*/  R2UR UR36, R19 ;  /* 0x00000000132472ca */ /* 0x000fe200000e0000 */
[----:B------:R-:W-:Y:S01]  /*50c0*/  UIADD3.X UR31, URZ, UR23, URZ, UP1, !UPT ;  /* 0x000000173f1f7290 */ /* 0x000fe20008ffe43f */
[----:B------:R-:W-:Y:S01]  /*50d0*/  R2UR UR19, R18 ;  /* 0x00000000121372ca */ /* 0x000fe200000e0000 */
[----:B------:R-:W-:Y:S01]  /*50e0*/  VIADD R5, R5, 0x1 ;  /* 0x0000000105057836 */ /* 0x000fe20000000000 */
[----:B------:R-:W-:Y:S01]  /*50f0*/  ISETP.GT.AND P3, PT, R14, 0x1, PT ;  /* 0x000000010e00780c */ /* 0x000fe20003f64270 */
[----:B------:R-:W-:Y:S01]  /*5100*/  UIADD3 UR26, UR34, 0x20, URZ ;  /* 0x00000020221a7890 */ /* 0x000fe2000fffe03f */
[----:B------:R-:W-:Y:S01]  /*5110*/  VIADD R13, R13, 0x40 ;  /* 0x000000400d0d7836 */ /* 0x000fe20000000000 */
[----:B------:R-:W-:Y:S01]  /*5120*/  UMOV UR14, 0x0 ;  /* 0x00000000000e7882 */ /* 0x000fe20000000000 */
[----:B------:R-:W-:Y:S01]  /*5130*/  UMOV UR15, 0x10000000 ;  /* 0x10000000000f7882 */ /* 0x000fe20000000000 */
[----:B------:R-:W-:Y:S01]  /*5140*/  UIADD3 UR32, UR8, 0x180, URZ ;  /* 0x0000018008207890 */ /* 0x000fe2000fffe03f */
[----:B------:R-:W-:Y:S01]  /*5150*/  ISETP.NE.AND P1, PT, R5, 0x6, PT ;  /* 0x000000060500780c */ /* 0x000fe20003f25270 */
[----:B------:R-:W-:-:S02]  /*5160*/  UIADD3 UR24, UR8, 0x2180, URZ ;  /* 0x0000218008187890 */ /* 0x000fc4000fffe03f */
[----:B------:R-:W-:Y:S01]  /*5170*/  UIADD3 UR16, UR8, 0x18180, URZ ;  /* 0x0001818008107890 */ /* 0x000fe2000fffe03f */
[----:B------:R-:W-:Y:S01]  /*5180*/  SEL R7, RZ, 0x1, P1 ;  /* 0x00000001ff077807 */ /* 0x000fe20000800000 */
[----:B------:R-:W-:Y:S01]  /*5190*/  UIADD3 UR8, UR8, 0x1a180, URZ ;  /* 0x0001a18008087890 */ /* 0x000fe2000fffe03f */
[----:B------:R-:W-:Y:S01]  /*51a0*/  SEL R5, R5, RZ, P1 ;  /* 0x000000ff05057207 */ /* 0x000fe20000800000 */
[----:B------:R-:W-:Y:S01]  /*51b0*/  UMOV UR25, UR33 ;  /* 0x0000002100197c82 */ /* 0x000fe20008000000 */
[----:B------:R-:W-:Y:S01]  /*51c0*/  UMOV UR27, UR35 ;  /* 0x00000023001b7c82 */ /* 0x000fe20008000000 */
[----:B------:R-:W-:Y:S01]  /*51d0*/  UMOV UR28, UR36 ;  /* 0x00000024001c7c82 */ /* 0x000fe20008000000 */
[----:B------:R-:W-:Y:S01]  /*51e0*/  UMOV UR17, UR33 ;  /* 0x0000002100117c82 */ /* 0x000fe20008000000 */
[----:B------:R-:W-:Y:S01]  /*51f0*/  UMOV UR18, UR34 ;  /* 0x0000002200127c82 */ /* 0x000fe20008000000 */
[----:B------:R-:W-:Y:S01]  /*5200*/  UMOV UR20, UR36 ;  /* 0x0000002400147c82 */ /* 0x000fe20008000000 */
[----:B------:R0:W-:Y:S01]  /*5210*/  UTMALDG.3D [UR32], [UR6], desc[UR14] ;  /* 0x00000e20060075b4 */ /* 0x0001e20008011000 */
[----:B------:R-:W-:Y:S01]  /*5220*/  UMOV UR9, UR33 ;  /* 0x0000002100097c82 */ /* 0x000fe20008000000 */
[----:B------:R-:W-:Y:S01]  /*5230*/  UMOV UR11, UR19 ;  /* 0x00000013000b7c82 */ /* 0x000fe20008000000 */
[----:B------:R-:W-:Y:S01]  /*5240*/  UMOV UR12, UR36 ;  /* 0x00000024000c7c82 */ /* 0x000fe20008000000 */
[----:B------:R-:W-:Y:S01]  /*5250*/  UMOV UR10, UR26 ;  /* 0x0000001a000a7c82 */ /* 0x000fe20008000000 */
[----:B------:R-:W-:Y:S01]  /*5260*/  LOP3.LUT R4, R4, R7, RZ, 0x3c, !PT ;  /* 0x0000000704047212 */ /* 0x000fe200078e3cff */
[----:B------:R0:W-:Y:S01]  /*5270*/  UTMALDG.3D [UR24], [UR6], desc[UR14] ;  /* 0x00000e18060075b4 */ /* 0x0001e20008011000 */
[----:B------:R0:W-:Y:S01]  /*5280*/  UTMALDG.3D [UR16], [UR30], desc[UR14] ;  /* 0x00000e101e0075b4 */ /* 0x0001e20008011000 */
[----:B------:R0:W-:Y:S02]  /*5290*/  UTMALDG.3D [UR8], [UR30], desc[UR14] ;  /* 0x00000e081e0075b4 */ /* 0x0001e40008011000 */
[----:B0-----:R-:W-:Y:S05]  /*52a0*/  @P3 BRA `(.L_x_106) ;  /* 0xfffffffc00203947 */ /* 0x001fea000383ffff */
.L_x_102:
[----:B------:R-:W-:Y:S05]  /*52b0*/  BSYNC B1 ;  /* 0x0000000000017941 */ /* 0x000fea0003800000 */
.L_x_101:
[----:B------:R-:W2:Y:S01]  /*52c0*/  LDL.64 R20, [R1] ;  /* 0x0000000001147983 */ /* 0x000ea20000100a00 */
[----:B------:R-:W-:Y:S01]  /*52d0*/  LOP3.LUT P4, RZ, R10, 0xff, RZ, 0xc0, !PT ;  /* 0x000000ff0aff7812 */ /* 0x000fe2000788c0ff */
[----:B------:R-:W-:Y:S01]  /*52e0*/  VIADD R7, R8, UR40 ;  /* 0x0000002808077c36 */ /* 0x000fe20008000000 */
[----:B------:R-:W-:Y:S01]  /*52f0*/  ULDC.64 UR6, c[0x0][0x650] ;  /* 0x0001940000067ab9 */ /* 0x000fe20000000a00 */
[----:B------:R-:W-:Y:S01]  /*5300*/  IMAD.U32 R8, RZ, RZ, UR40 ;  /* 0x00000028ff087e24 */ /* 0x000fe2000f8e00ff */
[----:B------:R-:W-:Y:S01]  /*5310*/  UISETP.GE.U32.AND UP0, UPT, UR40, 0x6, UPT ;  /* 0x000000062800788c */ /* 0x000fe2000bf06070 */
[----:B------:R-:W-:Y:S01]  /*5320*/  BSSY B1, `(.L_x_107) ;  /* 0x000006b000017945 */ /* 0x000fe20003800000 */
[----:B------:R-:W-:Y:S01]  /*5330*/  ISETP.GT.U32.AND P1, PT, R7, 0x5, PT ;  /* 0x000000050700780c */ /* 0x000fe20003f24070 */
[----:B------:R-:W-:Y:S01]  /*5340*/  IMAD.MOV.U32 R22, RZ, RZ, -0x1 ;  /* 0xffffffffff167424 */ /* 0x000fe200078e00ff */
[----:B------:R-:W-:Y:S01]  /*5350*/  PRMT R10, RZ, 0x7610, R10 ;  /* 0x00007610ff0a7816 */ /* 0x000fe2000000000a */
[----:B------:R-:W-:Y:S01]  /*5360*/  IMAD.MOV.U32 R18, RZ, RZ, -0x1 ;  /* 0xffffffffff127424 */ /* 0x000fe200078e00ff */
[----:B------:R-:W-:Y:S01]  /*5370*/  ISETP.LT.U32.AND P1, PT, R8, 0x6, P1 ;  /* 0x000000060800780c */ /* 0x000fe20000f21070 */
[----:B------:R-:W-:Y:S01]  /*5380*/  IMAD.MOV.U32 R19, RZ, RZ, -0x1 ;  /* 0xffffffffff137424 */ /* 0x000fe200078e00ff */
[----:B------:R-:W-:Y:S01]  /*5390*/  PLOP3.LUT P3, PT, PT, PT, UP0, 0x80, 0x0 ;  /* 0x000000000000781c */ /* 0x000fe20003f6f008 */
[----:B------:R-:W0:Y:S01]  /*53a0*/  @P4 S2R R5, SR_CgaCtaId ;  /* 0x0000000000054919 */ /* 0x000e220000008800 */
[----:B------:R-:W-:-:S04]  /*53b0*/  @P4 MOV R4, 0x400 ;  /* 0x0000040000044802 */ /* 0x000fc80000000f00 */
[----:B0-----:R-:W-:Y:S01]  /*53c0*/  @P4 LEA R6, R5, R4, 0x18 ;  /* 0x0000000405064211 */ /* 0x001fe200078ec0ff */
[----:B------:R-:W-:Y:S01]  /*53d0*/  IMAD.WIDE.U32 R4, R7, -0x55555555, RZ ;  /* 0xaaaaaaab07047825 */ /* 0x000fe200078e00ff */
[----:B------:R-:W-:Y:S02]  /*53e0*/  SEL R4, RZ, 0x1, !P1 ;  /* 0x00000001ff047807 */ /* 0x000fe40004800000 */
[----:B------:R0:W-:Y:S02]  /*53f0*/  @P4 SYNCS.ARRIVE.TRANS64.A1T0 RZ, [R6+URZ+0x98], RZ ;  /* 0x000098ff06ff49a7 */ /* 0x0001e4000810003f */
[----:B------:R-:W-:Y:S02]  /*5400*/  LOP3.LUT R3, R3, R4, RZ, 0x3c, !PT ;  /* 0x0000000403037212 */ /* 0x000fe400078e3cff */
[----:B------:R-:W-:Y:S02]  /*5410*/  PRMT R4, RZ, 0x7610, R4 ;  /* 0x00007610ff047816 */ /* 0x000fe40000000004 */
[----:B0-----:R-:W-:-:S04]  /*5420*/  SHF.R.U32.HI R6, RZ, 0x2, R5 ;  /* 0x00000002ff067819 */ /* 0x001fc80000011605 */
[----:B------:R-:W-:Y:S01]  /*5430*/  @P3 LOP3.LUT R3, R3, 0x1, R6, 0x78, !PT ;  /* 0x0000000103033812 */ /* 0x000fe200078e7806 */
[----:B------:R-:W-:Y:S01]  /*5440*/  IMAD R8, R6, -0x6, R7 ;  /* 0xfffffffa06087824 */ /* 0x000fe200078e0207 */
[----:B--2---:R-:W-:-:S04]  /*5450*/  IADD3 R16, P4, R16, R20, RZ ;  /* 0x0000001410107210 */ /* 0x004fc80007f9e0ff */
[----:B------:R-:W-:Y:S01]  /*5460*/  ISETP.GE.U32.AND P1, PT, R16, UR6, PT ;  /* 0x0000000610007c0c */ /* 0x000fe2000bf26070 */
[----:B------:R-:W-:-:S05]  /*5470*/  IMAD.X R17, R17, 0x1, R0, P4 ;  /* 0x0000000111117824 */ /* 0x000fca00020e0600 */
[----:B------:R-:W-:-:S13]  /*5480*/  ISETP.GE.U32.AND.EX P1, PT, R17, UR7, PT, P1 ;  /* 0x0000000711007c0c */ /* 0x000fda000bf26110 */
[----:B------:R-:W-:Y:S05]  /*5490*/  @P1 BRA `(.L_x_108) ;  /* 0x00000004004c1947 */ /* 0x000fea0003800000 */
[----:B------:R-:W0:Y:S01]  /*54a0*/  S2R R12, SR_CTAID.X ;  /* 0x00000000000c7919 */ /* 0x000e220000002500 */
[----:B------:R-:W-:Y:S01]  /*54b0*/  ULDC.64 UR6, c[0x0][0x628] ;  /* 0x00018a0000067ab9 */ /* 0x000fe20000000a00 */
[----:B------:R-:W1:Y:S01]  /*54c0*/  LDC R13, c[0x0][0x144] ;  /* 0x00005100ff0d7b82 */ /* 0x000e620000000800 */
[----:B------:R-:W-:Y:S01]  /*54d0*/  ISETP.NE.U32.AND P1, PT, RZ, UR6, PT ;  /* 0x00000006ff007c0c */ /* 0x000fe2000bf25070 */
[----:B------:R-:W2:Y:S01]  /*54e0*/  S2R R11, SR_CTAID.Y ;  /* 0x00000000000b7919 */ /* 0x000ea20000002600 */
[----:B------:R-:W-:Y:S01]  /*54f0*/  ULDC UR8, c[0x0][0x150] ;  /* 0x0000540000087ab9 */ /* 0x000fe20000000800 */
[----:B------:R-:W-:Y:S01]  /*5500*/  ULDC UR9, c[0x0][0x630] ;  /* 0x00018c0000097ab9 */ /* 0x000fe20000000800 */
[----:B------:R-:W-:Y:S01]  /*5510*/  ISETP.NE.AND.EX P1, PT, RZ, UR7, PT, P1 ;  /* 0x00000007ff007c0c */ /* 0x000fe2000bf25310 */
[----:B------:R-:W-:Y:S01]  /*5520*/  IMAD.MOV.U32 R4, RZ, RZ, R16 ;  /* 0x000000ffff047224 */ /* 0x000fe200078e0010 */
[----:B0-----:R-:W-:-:S05]  /*5530*/  I2FP.F32.U32 R5, R12 ;  /* 0x0000000c00057245 */ /* 0x001fca0000201000 */
[----:B------:R-:W-:Y:S01]  /*5540*/  FMUL R14, R5, UR8 ;  /* 0x00000008050e7c20 */ /* 0x000fe20008400000 */
[----:B------:R-:W-:-:S05]  /*5550*/  IMAD.MOV.U32 R5, RZ, RZ, R17 ;  /* 0x000000ffff057224 */ /* 0x000fca00078e0011 */
[----:B--2---:R-:W-:Y:S05]  /*5560*/  @!P1 BRA `(.L_x_109) ;  /* 0x0000000000289947 */ /* 0x004fea0003800000 */
[----:B------:R-:W-:Y:S02]  /*5570*/  ULDC UR8, c[0x0][0x634] ;  /* 0x00018d0000087ab9 */ /* 0x000fe40000000800 */
[----:B------:R-:W-:-:S05]  /*5580*/  IADD3 R5, P1, R16, UR8, RZ ;  /* 0x0000000810057c10 */ /* 0x000fca000ff3e0ff */
[----:B------:R-:W-:-:S04]  /*5590*/  IMAD.X R15, RZ, RZ, R17, P1 ;  /* 0x000000ffff0f7224 */ /* 0x000fc800008e0611 */
[----:B------:R-:W-:-:S04]  /*55a0*/  IMAD.WIDE.U32 R6, R15, UR6, RZ ;  /* 0x000000060f067c25 */ /* 0x000fc8000f8e00ff */
[----:B------:R-:W-:-:S04]  /*55b0*/  IMAD.WIDE.U32 R6, P1, R5, UR7, R6 ;  /* 0x0000000705067c25 */ /* 0x000fc8000f820006 */
[----:B------:R-:W-:-:S04]  /*55c0*/  IMAD.WIDE.U32 R4, R5, UR6, RZ ;  /* 0x0000000605047c25 */ /* 0x000fc8000f8e00ff */
[----:B------:R-:W-:Y:S01]  /*55d0*/  IMAD.MOV.U32 R4, RZ, RZ, R7 ;  /* 0x000000ffff047224 */ /* 0x000fe200078e0007 */
[----:B------:R-:W-:Y:S01]  /*55e0*/  IADD3 RZ, P3, R5, R6, RZ ;  /* 0x0000000605ff7210 */ /* 0x000fe20007f7e0ff */
[----:B------:R-:W-:-:S04]  /*55f0*/  IMAD.X R5, RZ, RZ, RZ, P1 ;  /* 0x000000ffff057224 */ /* 0x000fc800008e06ff */
[----:B------:R-:W-:-:S08]  /*5600*/  IMAD.WIDE.U32.X R4, R15, UR7, R4, P3 ;  /* 0x000000070f047c25 */ /* 0x000fd000098e0404 */
.L_x_109:
[--C-:B------:R-:W-:Y:S01]  /*5610*/  SHF.R.U64 R19, R4, UR9, R5.reuse ;  /* 0x0000000904137c19 */ /* 0x100fe20008001205 */
[----:B------:R-:W0:Y:S01]  /*5620*/  F2I.U32.TRUNC.NTZ R14, R14 ;  /* 0x0000000e000e7305 */ /* 0x000e22000020f000 */
[----:B------:R-:W-:Y:S01]  /*5630*/  SHF.R.U32.HI R4, RZ, UR9, R5 ;  /* 0x00000009ff047c19 */ /* 0x000fe20008011605 */
[----:B------:R-:W-:Y:S01]  /*5640*/  ULDC.64 UR6, c[0x0][0x620] ;  /* 0x0001880000067ab9 */ /* 0x000fe20000000a00 */
[----:B------:R-:W-:Y:S01]  /*5650*/  IADD3 R7, P1, RZ, -R19, RZ ;  /* 0x80000013ff077210 */ /* 0x000fe20007f3e0ff */
[----:B------:R-:W-:Y:S01]  /*5660*/  ULDC.64 UR8, c[0x0][0x640] ;  /* 0x0001900000087ab9 */ /* 0x000fe20000000a00 */
[----:B------:R-:W2:Y:S03]  /*5670*/  LDC R18, c[0x0][0x148] ;  /* 0x00005200ff127b82 */ /* 0x000ea60000000800 */
[----:B------:R-:W-:Y:S01]  /*5680*/  IMAD.X R4, RZ, RZ, ~R4, P1 ;  /* 0x000000ffff047224 */ /* 0x000fe200008e0e04 */
[----:B------:R-:W-:-:S03]  /*5690*/  ISETP.NE.U32.AND P1, PT, RZ, UR8, PT ;  /* 0x00000008ff007c0c */ /* 0x000fc6000bf25070 */
[----:B------:R-:W-:Y:S01]  /*56a0*/  IMAD R6, R4, UR6, RZ ;  /* 0x0000000604067c24 */ /* 0x000fe2000f8e02ff */
[----:B------:R-:W-:Y:S01]  /*56b0*/  ISETP.NE.AND.EX P1, PT, RZ, UR9, PT, P1 ;  /* 0x00000009ff007c0c */ /* 0x000fe2000bf25310 */
[----:B------:R-:W-:Y:S01]  /*56c0*/  IMAD.WIDE.U32 R4, R7, UR6, R16 ;  /* 0x0000000607047c25 */ /* 0x000fe2000f8e0010 */
[----:B------:R-:W-:-:S03]  /*56d0*/  ULDC UR6, c[0x0][0x618] ;  /* 0x0001860000067ab9 */ /* 0x000fc60000000800 */
[----:B------:R-:W-:Y:S01]  /*56e0*/  IMAD R7, R7, UR7, R6 ;  /* 0x0000000707077c24 */ /* 0x000fe2000f8e0206 */
[----:B------:R-:W-:Y:S01]  /*56f0*/  ULDC UR7, c[0x0][0x154] ;  /* 0x0000550000077ab9 */ /* 0x000fe20000000800 */
[----:B0-----:R-:W-:Y:S02]  /*5700*/  IMAD.MOV R6, RZ, RZ, -R14 ;  /* 0x000000ffff067224 */ /* 0x001fe400078e0a0e */
[----:B------:R-:W-:Y:S02]  /*5710*/  IMAD.IADD R5, R5, 0x1, R7 ;  /* 0x0000000105057824 */ /* 0x000fe400078e0207 */
[----:B-1----:R-:W-:Y:S01]  /*5720*/  IMAD R12, R13, R6, R12 ;  /* 0x000000060d0c7224 */ /* 0x002fe200078e020c */
[----:B------:R-:W-:Y:S02]  /*5730*/  I2FP.F32.U32 R6, R11 ;  /* 0x0000000b00067245 */ /* 0x000fe40000201000 */
[--C-:B------:R-:W-:Y:S02]  /*5740*/  SHF.R.U64 R13, R4, UR6, R5.reuse ;  /* 0x00000006040d7c19 */ /* 0x100fe40008001205 */
[----:B------:R-:W-:Y:S01]  /*5750*/  SHF.R.U32.HI R4, RZ, UR6, R5 ;  /* 0x00000006ff047c19 */ /* 0x000fe20008011605 */
[----:B------:R-:W-:Y:S01]  /*5760*/  FMUL R6, R6, UR7 ;  /* 0x0000000706067c20 */ /* 0x000fe20008400000 */
[----:B------:R-:W-:-:S02]  /*5770*/  ULDC UR6, c[0x0][0x608] ;  /* 0x0001820000067ab9 */ /* 0x000fc40000000800 */
[--C-:B------:R-:W-:Y:S01]  /*5780*/  SHF.R.U64 R15, R13, UR6, R4.reuse ;  /* 0x000000060d0f7c19 */ /* 0x100fe20008001204 */
[----:B------:R0:W1:Y:S01]  /*5790*/  F2I.U32.TRUNC.NTZ R20, R6 ;  /* 0x0000000600147305 */ /* 0x000062000020f000 */
[----:B------:R-:W-:Y:S01]  /*57a0*/  SHF.R.U32.HI R4, RZ, UR6, R4 ;  /* 0x00000006ff047c19 */ /* 0x000fe20008011604 */
[----:B------:R-:W-:-:S03]  /*57b0*/  ULDC UR6, c[0x0][0x658] ;  /* 0x0001960000067ab9 */ /* 0x000fc60000000800 */
[--C-:B------:R-:W-:Y:S02]  /*57c0*/  SHF.R.U64 R14, R15, UR6, R4.reuse ;  /* 0x000000060f0e7c19 */ /* 0x100fe40008001204 */
[----:B------:R-:W-:-:S03]  /*57d0*/  SHF.R.U32.HI R21, RZ, UR6, R4 ;  /* 0x00000006ff157c19 */ /* 0x000fc60008011604 */
[----:B------:R-:W-:Y:S02]  /*57e0*/  IMAD.MOV.U32 R4, RZ, RZ, R14 ;  /* 0x000000ffff047224 */ /* 0x000fe400078e000e */
[----:B------:R-:W-:Y:S01]  /*57f0*/  IMAD.MOV.U32 R5, RZ, RZ, R21 ;  /* 0x000000ffff057224 */ /* 0x000fe200078e0015 */
[----:B0-----:R-:W-:Y:S06]  /*5800*/  @!P1 BRA `(.L_x_110) ;  /* 0x0000000000289947 */ /* 0x001fec0003800000 */
        /* <DEDUP_REMOVED lines=10> */
.L_x_110:
[----:B------:R-:W-:Y:S01]  /*58b0*/  ISETP.NE.AND P1, PT, R2, 0x1, PT ;  /* 0x000000010200780c */ /* 0x000fe20003f25270 */
[----:B------:R-:W-:Y:S01]  /*58c0*/  ULDC UR6, c[0x0][0x648] ;  /* 0x0001920000067ab9 */ /* 0x000fe20000000800 */
[----:B------:R-:W-:Y:S01]  /*58d0*/  LOP3.LUT R15, R15, UR5, RZ, 0xc0, !PT ;  /* 0x000000050f0f7c12 */ /* 0x000fe2000f8ec0ff */
[----:B-1----:R-:W-:Y:S01]  /*58e0*/  IMAD.MOV R20, RZ, RZ, -R20 ;  /* 0x000000ffff147224 */ /* 0x002fe200078e0a14 */
[----:B------:R-:W-:Y:S01]  /*58f0*/  SHF.R.U64 R4, R4, UR6, R5 ;  /* 0x0000000604047c19 */ /* 0x000fe20008001205 */
[----:B------:R-:W-:Y:S01]  /*5900*/  ULDC UR6, c[0x0][0x638] ;  /* 0x00018e0000067ab9 */ /* 0x000fe20000000800 */
[----:B------:R-:W-:Y:S01]  /*5910*/  LOP3.LUT R13, R13, UR4, RZ, 0xc0, !PT ;  /* 0x000000040d0d7c12 */ /* 0x000fe2000f8ec0ff */
[----:B------:R-:W-:Y:S02]  /*5920*/  ULDC UR7, c[0x0][0x610] ;  /* 0x0001840000077ab9 */ /* 0x000fe40000000800 */
[----:B------:R-:W-:Y:S02]  /*5930*/  IMAD.MOV R5, RZ, RZ, -R4 ;  /* 0x000000ffff057224 */ /* 0x000fe400078e0a04 */
[----:B------:R-:W-:-:S02]  /*5940*/  IMAD R15, R4, UR13, R15 ;  /* 0x0000000d040f7c24 */ /* 0x000fc4000f8e020f */
[----:B--2---:R-:W-:Y:S02]  /*5950*/  @P1 IMAD R12, R18, R20, R11 ;  /* 0x00000014120c1224 */ /* 0x004fe400078e020b */
[----:B------:R-:W-:Y:S01]  /*5960*/  IMAD R14, R5, UR6, R14 ;  /* 0x00000006050e7c24 */ /* 0x000fe2000f8e020e */
[----:B------:R-:W-:Y:S01]  /*5970*/  ULDC UR6, c[0x0][0x600] ;  /* 0x0001800000067ab9 */ /* 0x000fe20000000800 */
[----:B------:R-:W-:Y:S02]  /*5980*/  IMAD R12, R15, UR7, R12 ;  /* 0x000000070f0c7c24 */ /* 0x000fe4000f8e020c */
[----:B------:R-:W-:Y:S02]  /*5990*/  IMAD R5, R14, UR6, R13 ;  /* 0x000000060e057c24 */ /* 0x000fe4000f8e020d */
[----:B------:R-:W-:-:S03]  /*59a0*/  IMAD.MOV.U32 R4, RZ, RZ, 0x1 ;  /* 0x00000001ff047424 */ /* 0x000fc600078e00ff */
[----:B------:R-:W-:Y:S02]  /*59b0*/  SEL R18, R5, R12, !P1 ;  /* 0x0000000c05127207 */ /* 0x000fe40004800000 */
[----:B------:R-:W-:-:S07]  /*59c0*/  SEL R22, R12, R5, !P1 ;  /* 0x000000050c167207 */ /* 0x000fce0004800000 */
.L_x_108:
[----:B------:R-:W-:Y:S05]  /*59d0*/  BSYNC B1 ;  /* 0x0000000000017941 */ /* 0x000fea0003800000 */
.L_x_107:
[----:B------:R-:W-:-:S13]  /*59e0*/  LOP3.LUT P1, RZ, R4, 0xff, RZ, 0xc0, !PT ;  /* 0x000000ff04ff7812 */ /* 0x000fda000782c0ff */
[----:B------:R-:W-:Y:S05]  /*59f0*/  @P1 BRA `(.L_x_111) ;  /* 0xfffffff400181947 */ /* 0x000fea000383ffff */
[----:B------:R-:W-:Y:S05]  /*5a00*/  BSYNC B0 ;  /* 0x0000000000007941 */ /* 0x000fea0003800000 */
.L_x_99:
[----:B------:R-:W-:-:S03]  /*5a10*/  UMOV UR6, 0xffffffff ;  /* 0xffffffff00067882 */ /* 0x000fc60000000000 */
[----:B------:R-:W-:Y:S05]  /*5a20*/  BRA.DIV UR6, `(.L_x_112) ;  /* 0x0000000606907947 */ /* 0x000fea000b800000 */
[----:B------:R-:W-:-:S13]  /*5a30*/  ELECT P6, URZ, PT ;  /* 0x00000000003f782f */ /* 0x000fda00038c0000 */
.L_x_130:
[----:B------:R-:W-:Y:S04]  /*5a40*/  BSSY B0, `(.L_x_113) ;  /* 0x000003d000007945 */ /* 0x000fe80003800000 */
[----:B------:R-:W-:Y:S05]  /*5a50*/  @!P6 BRA `(.L_x_114) ;  /* 0x0000000000ece947 */ /* 0x000fea0003800000 */
[----:B------:R-:W-:-:S04]  /*5a60*/  LOP3.LUT R23, R23, 0x2, RZ, 0xfc, !PT ;  /* 0x0000000217177812 */ /* 0x000fc800078efcff */
[----:B------:R-:W-:-:S13]  /*5a70*/  ISETP.NE.AND P0, PT, R23, 0x3, PT ;  /* 0x000000031700780c */ /* 0x000fda0003f05270 */
[----:B------:R-:W-:Y:S05]  /*5a80*/  @!P0 BRA `(.L_x_115) ;  /* 0x0000000000048947 */ /* 0x000fea0003800000 */
[----:B------:R-:W-:Y:S01]  /*5a90*/  BPT.TRAP 0x1 ;  /* 0x000000040000795c */ /* 0x000fe20000300000 */
.L_x_115:
[----:B------:R-:W0:Y:S01]  /*5aa0*/  S2R R5, SR_CgaCtaId ;  /* 0x0000000000057919 */ /* 0x000e220000008800 */
[----:B------:R-:W-:Y:S02]  /*5ab0*/  MOV R0, 0x400 ;  /* 0x0000040000007802 */ /* 0x000fe40000000f00 */
[----:B------:R-:W-:Y:S02]  /*5ac0*/  SHF.L.U32 R2, R3, 0x1f, RZ ;  /* 0x0000001f03027819 */ /* 0x000fe400000006ff */
[----:B0-----:R-:W-:-:S05]  /*5ad0*/  LEA R5, R5, R0, 0x18 ;  /* 0x0000000005057211 */ /* 0x001fca00078ec0ff */
[----:B------:R-:W-:-:S04]  /*5ae0*/  VIADD R5, R5, 0x30 ;  /* 0x0000003005057836 */ /* 0x000fc80000000000 */
[C---:B------:R-:W-:Y:S02]  /*5af0*/  IMAD R7, R8.reuse, 0x8, R5 ;  /* 0x0000000808077824 */ /* 0x040fe400078e0205 */
[----:B------:R-:W-:Y:S02]  /*5b00*/  VIADD R8, R8, 0x1 ;  /* 0x0000000108087836 */ /* 0x000fe40000000000 */
[----:B------:R-:W0:Y:S03]  /*5b10*/  SYNCS.PHASECHK.TRANS64.TRYWAIT P0, [R7+URZ], R2 ;  /* 0x00000002070075a7 */ /* 0x000e26000800017f */
[----:B------:R-:W-:-:S04]  /*5b20*/  ISETP.NE.AND P1, PT, R8, 0x6, PT ;  /* 0x000000060800780c */ /* 0x000fc80003f25270 */
[----:B------:R-:W-:Y:S02]  /*5b30*/  SEL R0, RZ, 0x1, P1 ;  /* 0x00000001ff007807 */ /* 0x000fe40000800000 */
[----:B------:R-:W-:Y:S02]  /*5b40*/  SEL R8, R8, RZ, P1 ;  /* 0x000000ff08087207 */ /* 0x000fe40000800000 */
[----:B------:R-:W-:-:S03]  /*5b50*/  LOP3.LUT R9, R3, R0, RZ, 0x3c, !PT ;  /* 0x0000000003097212 */ /* 0x000fc600078e3cff */
[----:B------:R-:W-:Y:S01]  /*5b60*/  IMAD R6, R8, 0x8, R5 ;  /* 0x0000000808067824 */ /* 0x000fe200078e0205 */
[----:B------:R-:W-:Y:S01]  /*5b70*/  SHF.L.U32 R3, R9, 0x1f, RZ ;  /* 0x0000001f09037819 */ /* 0x000fe200000006ff */
[----:B0-----:R-:W-:Y:S06]  /*5b80*/  @!P0 BRA `(.L_x_116) ;  /* 0x0000000400588947 */ /* 0x001fec0003800000 */
.L_x_131:
[----:B------:R-:W1:Y:S01]  /*5b90*/  SYNCS.PHASECHK.TRANS64.TRYWAIT P0, [R6+URZ], R3 ;  /* 0x00000003060075a7 */ /* 0x000e62000800017f */
[----:B------:R-:W-:-:S05]  /*5ba0*/  VIADD R0, R8, 0x1 ;  /* 0x0000000108007836 */ /* 0x000fca0000000000 */
[----:B------:R-:W-:-:S04]  /*5bb0*/  ISETP.NE.AND P1, PT, R0, 0x6, PT ;  /* 0x000000060000780c */ /* 0x000fc80003f25270 */
[----:B0-----:R-:W-:Y:S02]  /*5bc0*/  SEL R2, RZ, 0x1, P1 ;  /* 0x00000001ff027807 */ /* 0x001fe40000800000 */
[----:B------:R-:W-:Y:S02]  /*5bd0*/  SEL R0, R0, RZ, P1 ;  /* 0x000000ff00007207 */ /* 0x000fe40000800000 */
[----:B------:R-:W-:-:S03]  /*5be0*/  LOP3.LUT R9, R9, R2, RZ, 0x3c, !PT ;  /* 0x0000000209097212 */ /* 0x000fc600078e3cff */
[----:B------:R-:W-:Y:S01]  /*5bf0*/  IMAD R7, R0, 0x8, R5 ;  /* 0x0000000800077824 */ /* 0x000fe200078e0205 */
[----:B------:R-:W-:Y:S01]  /*5c00*/  SHF.L.U32 R4, R9, 0x1f, RZ ;  /* 0x0000001f09047819 */ /* 0x000fe200000006ff */
[----:B-1----:R-:W-:Y:S06]  /*5c10*/  @!P0 BRA `(.L_x_117) ;  /* 0x0000000400488947 */ /* 0x002fec0003800000 */
.L_x_132:
[----:B------:R-:W1:Y:S01]  /*5c20*/  SYNCS.PHASECHK.TRANS64.TRYWAIT P0, [R7+URZ], R4 ;  /* 0x00000004070075a7 */ /* 0x000e62000800017f */
[----:B------:R-:W-:-:S05]  /*5c30*/  VIADD R0, R0, 0x1 ;  /* 0x0000000100007836 */ /* 0x000fca0000000000 */
[----:B------:R-:W-:-:S04]  /*5c40*/  ISETP.NE.AND P1, PT, R0, 0x6, PT ;  /* 0x000000060000780c */ /* 0x000fc80003f25270 */
[----:B------:R-:W-:Y:S02]  /*5c50*/  SEL R2, RZ, 0x1, P1 ;  /* 0x00000001ff027807 */ /* 0x000fe40000800000 */
[----:B------:R-:W-:Y:S02]  /*5c60*/  SEL R0, R0, RZ, P1 ;  /* 0x000000ff00007207 */ /* 0x000fe40000800000 */
[----:B------:R-:W-:-:S03]  /*5c70*/  LOP3.LUT R9, R9, R2, RZ, 0x3c, !PT ;  /* 0x0000000209097212 */ /* 0x000fc600078e3cff */
[----:B0-----:R-:W-:Y:S01]  /*5c80*/  IMAD R6, R0, 0x8, R5 ;  /* 0x0000000800067824 */ /* 0x001fe200078e0205 */
[----:B------:R-:W-:Y:S01]  /*5c90*/  SHF.L.U32 R3, R9, 0x1f, RZ ;  /* 0x0000001f09037819 */ /* 0x000fe200000006ff */
[----:B-1----:R-:W-:Y:S06]  /*5ca0*/  @!P0 BRA `(.L_x_118) ;  /* 0x0000000400388947 */ /* 0x002fec0003800000 */
.L_x_133:
        /* <DEDUP_REMOVED lines=9> */
.L_x_134:
[----:B------:R-:W1:Y:S01]  /*5d40*/  SYNCS.PHASECHK.TRANS64.TRYWAIT P0, [R7+URZ], R4 ;  /* 0x00000004070075a7 */ /* 0x000e62000800017f */
[----:B------:R-:W-:-:S05]  /*5d50*/  VIADD R0, R0, 0x1 ;  /* 0x0000000100007836 */ /* 0x000fca0000000000 */
[----:B------:R-:W-:-:S04]  /*5d60*/  ISETP.NE.AND P1, PT, R0, 0x6, PT ;  /* 0x000000060000780c */ /* 0x000fc80003f25270 */
[----:B------:R-:W-:Y:S02]  /*5d70*/  SEL R2, RZ, 0x1, P1 ;  /* 0x00000001ff027807 */ /* 0x000fe40000800000 */
[----:B------:R-:W-:Y:S02]  /*5d80*/  SEL R0, R0, RZ, P1 ;  /* 0x000000ff00007207 */ /* 0x000fe40000800000 */
[----:B------:R-:W-:Y:S01]  /*5d90*/  LOP3.LUT R2, R9, R2, RZ, 0x3c, !PT ;  /* 0x0000000209027212 */ /* 0x000fe200078e3cff */
[----:B-1----:R-:W-:Y:S06]  /*5da0*/  @!P0 BRA `(.L_x_120) ;  /* 0x0000000400208947 */ /* 0x002fec0003800000 */
.L_x_135:
[----:B------:R-:W-:Y:S01]  /*5db0*/  IMAD R5, R0, 0x8, R5 ;  /* 0x0000000800057824 */ /* 0x000fe200078e0205 */
[----:B------:R-:W-:-:S07]  /*5dc0*/  SHF.L.U32 R0, R2, 0x1f, RZ ;  /* 0x0000001f02007819 */ /* 0x000fce00000006ff */
.L_x_121:
[----:B--2---:R2:W3:Y:S02]  /*5dd0*/  SYNCS.PHASECHK.TRANS64.TRYWAIT P0, [R5+URZ], R0 ;  /* 0x00000000050075a7 */ /* 0x0044e4000800017f */
[----:B---3--:R-:W-:Y:S05]  /*5de0*/  @!P0 NANOSLEEP.SYNCS 0x989680 ;  /* 0x009896800000895d */ /* 0x008fea0003900000 */
[----:B------:R-:W3:Y:S02]  /*5df0*/  @!P0 SYNCS.PHASECHK.TRANS64 P0, [R5+URZ], R0 ;  /* 0x00000000050085a7 */ /* 0x000ee4000800007f */
[----:B---3--:R-:W-:Y:S05]  /*5e00*/  @!P0 BRA `(.L_x_121) ;  /* 0xfffffffc00f08947 */ /* 0x008fea000383ffff */
.L_x_114:
[----:B------:R-:W-:Y:S05]  /*5e10*/  BSYNC B0 ;  /* 0x0000000000007941 */ /* 0x000fea0003800000 */
.L_x_113:
[----:B------:R-:W-:Y:S05]  /*5e20*/  EXIT ;  /* 0x000000000000794d */ /* 0x000fea0003800000 */
.L_x_15:
[----:B0-----:R-:W-:-:S04]  /*5e30*/  IMAD.U32 R3, RZ, RZ, UR43 ;  /* 0x0000002bff037e24 */ /* 0x001fc8000f8e00ff */
[----:B------:R0:W1:Y:S03]  /*5e40*/  SYNCS.PHASECHK.TRANS64.TRYWAIT P0, [R3+URZ+-0x8], R0 ;  /* 0xfffff800030075a7 */ /* 0x000066000800017f */
[----:B-1----:R-:W-:Y:S05]  /*5e50*/  @!P0 NANOSLEEP.SYNCS 0x989680 ;  /* 0x009896800000895d */ /* 0x002fea0003900000 */
[----:B------:R-:W1:Y:S02]  /*5e60*/  @!P0 SYNCS.PHASECHK.TRANS64 P0, [R3+URZ+-0x8], R0 ;  /* 0xfffff800030085a7 */ /* 0x000e64000800007f */
[----:B-1----:R-:W-:Y:S05]  /*5e70*/  @!P0 BRA `(.L_x_15) ;  /* 0xfffffffc00ec8947 */ /* 0x002fea000383ffff */
[----:B------:R-:W-:Y:S05]  /*5e80*/  BRA `(.L_x_122) ;  /* 0xffffffb400e07947 */ /* 0x000fea000383ffff */
.L_x_20:
[----:B-1----:R1:W2:Y:S02]  /*5e90*/  SYNCS.PHASECHK.TRANS64.TRYWAIT P1, [R3+URZ], R0 ;  /* 0x00000000030075a7 */ /* 0x0022a4000802017f */
[----:B--2---:R-:W-:Y:S05]  /*5ea0*/  @!P1 NANOSLEEP.SYNCS 0x989680 ;  /* 0x009896800000995d */ /* 0x004fea0003900000 */
[----:B------:R-:W2:Y:S02]  /*5eb0*/  @!P1 SYNCS.PHASECHK.TRANS64 P1, [R3+URZ], R0 ;  /* 0x00000000030095a7 */ /* 0x000ea4000802007f */
[----:B--2---:R-:W-:Y:S05]  /*5ec0*/  @!P1 BRA `(.L_x_20) ;  /* 0xfffffffc00f09947 */ /* 0x004fea000383ffff */
[----:B------:R-:W-:Y:S05]  /*5ed0*/  BRA `(.L_x_19) ;  /* 0xffffffb8004c7947 */ /* 0x000fea000383ffff */
.L_x_25:
[----:B-1----:R-:W-:-:S04]  /*5ee0*/  IMAD.U32 R4, RZ, RZ, UR4 ;  /* 0x00000004ff047e24 */ /* 0x002fc8000f8e00ff */
[----:B------:R1:W2:Y:S03]  /*5ef0*/  SYNCS.PHASECHK.TRANS64.TRYWAIT P1, [R4+URZ], R3 ;  /* 0x00000003040075a7 */ /* 0x0002a6000802017f */
[----:B--2---:R-:W-:Y:S05]  /*5f00*/  @!P1 NANOSLEEP.SYNCS 0x989680 ;  /* 0x009896800000995d */ /* 0x004fea0003900000 */
[----:B------:R-:W2:Y:S02]  /*5f10*/  @!P1 SYNCS.PHASECHK.TRANS64 P1, [R4+URZ], R3 ;  /* 0x00000003040095a7 */ /* 0x000ea4000802007f */
[----:B--2---:R-:W-:Y:S05]  /*5f20*/  @!P1 BRA `(.L_x_25) ;  /* 0xfffffffc00ec9947 */ /* 0x004fea000383ffff */
[----:B------:R-:W-:Y:S05]  /*5f30*/  BRA `(.L_x_24) ;  /* 0xffffffbc00747947 */ /* 0x000fea000383ffff */
.L_x_31:
[----:B0-----:R-:W-:-:S04]  /*5f40*/  IMAD.U32 R3, RZ, RZ, UR43 ;  /* 0x0000002bff037e24 */ /* 0x001fc8000f8e00ff */
[----:B------:R0:W1:Y:S03]  /*5f50*/  SYNCS.PHASECHK.TRANS64.TRYWAIT P0, [R3+URZ+0x8], R0 ;  /* 0x00000800030075a7 */ /* 0x000066000800017f */
[----:B-1----:R-:W-:Y:S05]  /*5f60*/  @!P0 NANOSLEEP.SYNCS 0x989680 ;  /* 0x009896800000895d */ /* 0x002fea0003900000 */
[----:B------:R-:W1:Y:S02]  /*5f70*/  @!P0 SYNCS.PHASECHK.TRANS64 P0, [R3+URZ+0x8], R0 ;  /* 0x00000800030085a7 */ /* 0x000e64000800007f */
[----:B-1----:R-:W-:Y:S05]  /*5f80*/  @!P0 BRA `(.L_x_31) ;  /* 0xfffffffc00ec8947 */ /* 0x002fea000383ffff */
[----:B------:R-:W-:Y:S05]  /*5f90*/  BRA `(.L_x_123) ;  /* 0xffffffc400107947 */ /* 0x000fea000383ffff */
.L_x_100:
[----:B------:R-:W-:Y:S01]  /*5fa0*/  BSSY B1, `(.L_x_124) ;  /* 0x0000006000017945 */ /* 0x000fe20003800000 */
[----:B------:R-:W-:-:S07]  /*5fb0*/  IMAD.MOV.U32 R15, RZ, RZ, -0x1 ;  /* 0xffffffffff0f7424 */ /* 0x000fce00078e00ff */
[----:B-----5:R-:W-:Y:S05]  /*5fc0*/  WARPSYNC.COLLECTIVE R15, `(.L_x_125) ;  /* 0x000000000f0c7348 */ /* 0x020fea0003c00000 */
[----:B------:R-:W-:Y:S02]  /*5fd0*/  ELECT P6, UR62, PT ;  /* 0x00000000003e782f */ /* 0x000fe400038c0000 */
[----:B------:R-:W-:Y:S01]  /*5fe0*/  MOV R14, UR62 ;  /* 0x0000003e000e7c02 */ /* 0x000fe20008000f00 */
[----:B-----5:R-:W-:Y:S10]  /*5ff0*/  ENDCOLLECTIVE ;  /* 0x000000000000791b */ /* 0x020ff40003800000 */
.L_x_125:
[----:B------:R-:W-:Y:S05]  /*6000*/  BSYNC B1 ;  /* 0x0000000000017941 */ /* 0x000fea0003800000 */
.L_x_124:
[----:B------:R-:W-:Y:S05]  /*6010*/  BRA `(.L_x_126) ;  /* 0xffffffec009c7947 */ /* 0x000fea000383ffff */
.L_x_103:
[----:B-1----:R1:W2:Y:S02]  /*6020*/  SYNCS.PHASECHK.TRANS64.TRYWAIT P1, [R11+URZ+0x30], R6 ;  /* 0x000030060b0075a7 */ /* 0x0022a4000802017f */
[----:B--2---:R-:W-:Y:S05]  /*6030*/  @!P1 NANOSLEEP.SYNCS 0x989680 ;  /* 0x009896800000995d */ /* 0x004fea0003900000 */
[----:B------:R-:W2:Y:S02]  /*6040*/  @!P1 SYNCS.PHASECHK.TRANS64 P1, [R11+URZ+0x30], R6 ;  /* 0x000030060b0095a7 */ /* 0x000ea4000802007f */
[----:B--2---:R-:W-:Y:S05]  /*6050*/  @!P1 BRA `(.L_x_103) ;  /* 0xfffffffc00f09947 */ /* 0x004fea000383ffff */
[----:B------:R-:W-:Y:S05]  /*6060*/  BRA `(.L_x_127) ;  /* 0xffffffec00d07947 */ /* 0x000fea000383ffff */
.L_x_112:
[----:B------:R-:W-:Y:S01]  /*6070*/  BSSY B0, `(.L_x_128) ;  /* 0x0000006000007945 */ /* 0x000fe20003800000 */
[----:B------:R-:W-:-:S07]  /*6080*/  IMAD.MOV.U32 R15, RZ, RZ, -0x1 ;  /* 0xffffffffff0f7424 */ /* 0x000fce00078e00ff */
[----:B-----5:R-:W-:Y:S05]  /*6090*/  WARPSYNC.COLLECTIVE R15, `(.L_x_129) ;  /* 0x000000000f0c7348 */ /* 0x020fea0003c00000 */
[----:B------:R-:W-:Y:S02]  /*60a0*/  ELECT P6, UR62, PT ;  /* 0x00000000003e782f */ /* 0x000fe400038c0000 */
[----:B------:R-:W-:Y:S01]  /*60b0*/  MOV R14, UR62 ;  /* 0x0000003e000e7c02 */ /* 0x000fe20008000f00 */
[----:B-----5:R-:W-:Y:S10]  /*60c0*/  ENDCOLLECTIVE ;  /* 0x000000000000791b */ /* 0x020ff40003800000 */
.L_x_129:
[----:B------:R-:W-:Y:S05]  /*60d0*/  BSYNC B0 ;  /* 0x0000000000007941 */ /* 0x000fea0003800000 */
.L_x_128:
[----:B------:R-:W-:Y:S05]  /*60e0*/  BRA `(.L_x_130) ;  /* 0xfffffff800547947 */ /* 0x000fea000383ffff */
.L_x_116:
[----:B0-----:R0:W1:Y:S02]  /*60f0*/  SYNCS.PHASECHK.TRANS64.TRYWAIT P0, [R7+URZ], R2 ;  /* 0x00000002070075a7 */ /* 0x001064000800017f */
[----:B-1----:R-:W-:Y:S05]  /*6100*/  @!P0 NANOSLEEP.SYNCS 0x989680 ;  /* 0x009896800000895d */ /* 0x002fea0003900000 */
[----:B------:R-:W1:Y:S02]  /*6110*/  @!P0 SYNCS.PHASECHK.TRANS64 P0, [R7+URZ], R2 ;  /* 0x00000002070085a7 */ /* 0x000e64000800007f */
[----:B-1----:R-:W-:Y:S05]  /*6120*/  @!P0 BRA `(.L_x_116) ;  /* 0xfffffffc00f08947 */ /* 0x002fea000383ffff */
[----:B------:R-:W-:Y:S05]  /*6130*/  BRA `(.L_x_131) ;  /* 0xfffffff800947947 */ /* 0x000fea000383ffff */
.L_x_117:
[----:B0-----:R0:W1:Y:S02]  /*6140*/  SYNCS.PHASECHK.TRANS64.TRYWAIT P0, [R6+URZ], R3 ;  /* 0x00000003060075a7 */ /* 0x001064000800017f */
[----:B-1----:R-:W-:Y:S05]  /*6150*/  @!P0 NANOSLEEP.SYNCS 0x989680 ;  /* 0x009896800000895d */ /* 0x002fea0003900000 */
[----:B------:R-:W1:Y:S02]  /*6160*/  @!P0 SYNCS.PHASECHK.TRANS64 P0, [R6+URZ], R3 ;  /* 0x00000003060085a7 */ /* 0x000e64000800007f */
[----:B-1----:R-:W-:Y:S05]  /*6170*/  @!P0 BRA `(.L_x_117) ;  /* 0xfffffffc00f08947 */ /* 0x002fea000383ffff */
[----:B------:R-:W-:Y:S05]  /*6180*/  BRA `(.L_x_132) ;  /* 0xfffffff800a47947 */ /* 0x000fea000383ffff */
.L_x_118:
[----:B0-----:R0:W1:Y:S02]  /*6190*/  SYNCS.PHASECHK.TRANS64.TRYWAIT P0, [R7+URZ], R4 ;  /* 0x00000004070075a7 */ /* 0x001064000800017f */
[----:B-1----:R-:W-:Y:S05]  /*61a0*/  @!P0 NANOSLEEP.SYNCS 0x989680 ;  /* 0x009896800000895d */ /* 0x002fea0003900000 */
[----:B------:R-:W1:Y:S02]  /*61b0*/  @!P0 SYNCS.PHASECHK.TRANS64 P0, [R7+URZ], R4 ;  /* 0x00000004070085a7 */ /* 0x000e64000800007f */
[----:B-1----:R-:W-:Y:S05]  /*61c0*/  @!P0 BRA `(.L_x_118) ;  /* 0xfffffffc00f08947 */ /* 0x002fea000383ffff */
[----:B------:R-:W-:Y:S05]  /*61d0*/  BRA `(.L_x_133) ;  /* 0xfffffff800b47947 */ /* 0x000fea000383ffff */
.L_x_119:
[----:B0-----:R0:W1:Y:S02]  /*61e0*/  SYNCS.PHASECHK.TRANS64.TRYWAIT P0, [R6+URZ], R3 ;  /* 0x00000003060075a7 */ /* 0x001064000800017f */
[----:B-1----:R-:W-:Y:S05]  /*61f0*/  @!P0 NANOSLEEP.SYNCS 0x989680 ;  /* 0x009896800000895d */ /* 0x002fea0003900000 */
[----:B------:R-:W1:Y:S02]  /*6200*/  @!P0 SYNCS.PHASECHK.TRANS64 P0, [R6+URZ], R3 ;  /* 0x00000003060085a7 */ /* 0x000e64000800007f */
[----:B-1----:R-:W-:Y:S05]  /*6210*/  @!P0 BRA `(.L_x_119) ;  /* 0xfffffffc00f08947 */ /* 0x002fea000383ffff */
[----:B------:R-:W-:Y:S05]  /*6220*/  BRA `(.L_x_134) ;  /* 0xfffffff800c47947 */ /* 0x000fea000383ffff */
.L_x_120:
[----:B-1----:R1:W2:Y:S02]  /*6230*/  SYNCS.PHASECHK.TRANS64.TRYWAIT P0, [R7+URZ], R4 ;  /* 0x00000004070075a7 */ /* 0x0022a4000800017f */
[----:B--2---:R-:W-:Y:S05]  /*6240*/  @!P0 NANOSLEEP.SYNCS 0x989680 ;  /* 0x009896800000895d */ /* 0x004fea0003900000 */
[----:B------:R-:W2:Y:S02]  /*6250*/  @!P0 SYNCS.PHASECHK.TRANS64 P0, [R7+URZ], R4 ;  /* 0x00000004070085a7 */ /* 0x000ea4000800007f */
[----:B--2---:R-:W-:Y:S05]  /*6260*/  @!P0 BRA `(.L_x_120) ;  /* 0xfffffffc00f08947 */ /* 0x004fea000383ffff */
[----:B------:R-:W-:Y:S05]  /*6270*/  BRA `(.L_x_135) ;  /* 0xfffffff800cc7947 */ /* 0x000fea000383ffff */
.L_x_136:
[----:B------:R-:W-:-:S00]  /*6280*/  BRA `(.L_x_136) ;  /* 0xfffffffc00fc7947 */ /* 0x000fc0000383ffff */
[----:B------:R-:W-:-:S00]  /*6290*/  NOP ;  /* 0x0000000000007918 */ /* 0x000fc00000000000 */
        /* <DEDUP_REMOVED lines=14> */
.L_x_137:


//--------------------- .nv.global.init           --------------------------
	.section	.nv.global.init,"aw",@progbits
.nv.global.init:
	.type		$str$22,@object
	.size		$str$22,($str$23 - $str$22)
$str$22:
        /*0000*/ 	.byte	0x6b, 0x5f, 0x74, 0x69, 0x6c, 0x65, 0x5f, 0x63, 0x6f, 0x75, 0x6e, 0x74, 0x20, 0x3e, 0x3d, 0x20
        /*0010*/ 	.byte	0x31, 0x00
	.type		$str$23,@object
	.size		$str$23,(__unnamed_1 - $str$23)
$str$23:
        /*0012*/ 	.byte	0x2f, 0x74, 0x6d, 0x70, 0x2f, 0x63, 0x75, 0x74, 0x6c, 0x61, 0x73, 0x73, 0x5f, 0x73, 0x77, 0x65
        /*0022*/ 	.byte	0x65, 0x70, 0x5f, 0x73, 0x72, 0x63, 0x2f, 0x69, 0x6e, 0x63, 0x6c, 0x75, 0x64, 0x65, 0x2f, 0x63
        /*0032*/ 	.byte	0x75, 0x74, 0x6c, 0x61, 0x73, 0x73, 0x2f, 0x67, 0x65, 0x6d, 0x6d, 0x2f, 0x63, 0x6f, 0x6c, 0x6c
        /*0042*/ 	.byte	0x65, 0x63, 0x74, 0x69, 0x76, 0x65, 0x2f, 0x73, 0x6d, 0x39, 0x30, 0x5f, 0x6d, 0x6d, 0x61, 0x5f
        /*0052*/ 	.byte	0x74, 0x6d, 0x61, 0x5f, 0x67, 0x6d, 0x6d, 0x61, 0x5f, 0x73, 0x73, 0x5f, 0x77, 0x61, 0x72, 0x70
        /*0062*/ 	.byte	0x73, 0x70, 0x65, 0x63, 0x69, 0x61, 0x6c, 0x69, 0x7a, 0x65, 0x64, 0x2e, 0x68, 0x70, 0x70, 0x00
	.type		__unnamed_1,@object
	.size		__unnamed_1,(.L_0 - __unnamed_1)
__unnamed_1:
        /*0072*/ 	.byte	0x76, 0x6f, 0x69, 0x64, 0x20, 0x63, 0x75, 0x74, 0x6c, 0x61, 0x73, 0x73, 0x3a, 0x3a, 0x67, 0x65
        /* <DEDUP_REMOVED lines=176> */
        /*0b82*/ 	.byte	0x65, 0x6e, 0x74, 0x69, 0x74, 0x79, 0x5d, 0x00
.L_0:


//--------------------- .nv.shared._ZN7cutlass13device_kernelINS_4gemm6kernel13GemmUniversalIN4cute5tupleIJiiiiEEENS1_10collective13CollectiveMmaINS1_34MainloopSm90TmaGmmaWarpSpecializedILi6ENS5_IJNS4_1CILi1EEESB_SB_EEENS1_32KernelTmaWarpSpecializedPingpongEEENS5_IJNSA_ILi64EEESF_SF_EEENS_10tfloat32_tENS5_IJlSB_lEEESH_SI_NS4_8TiledMMAINS4_8MMA_AtomIJNS4_4SM904GMMA29MMA_64x64x8_F32TF32TF32_SS_TNILNSM_7ScaleInE1ELSO_1EEEEEENS4_6LayoutISC_NS5_IJNSA_ILi0EEESS_SS_EEEEENS5_IJNS4_10UnderscoreESV_SV_EEEEENS4_13SM90_TMA_LOADENS4_14ComposedLayoutINS4_7SwizzleILi3ELi4ELi3EEENS4_18smem_ptr_flag_bitsILi32EEENSR_INS5_IJNSA_ILi8EEENSA_ILi32EEEEEENS5_IJS15_SB_EEEEEEEvNS4_8identityESY_S19_vS1A_EENS_8epilogue10collective6detail29Sm90TmaWarpSpecializedAdapterINS1D_15DefaultEpilogueISH_SI_SI_NS1C_6thread17LinearCombinationISH_Li1EffLNS1H_9ScaleType4KindE0ELNS_15FloatRoundStyleE2ESH_EENS1_15EpilogueDefaultEEEEEvvEEEEvNT_6ParamsE --------------------------
	.section	.nv.shared._ZN7cutlass13device_kernelINS_4gemm6kernel13GemmUniversalIN4cute5tupleIJiiiiEEENS1_10collective13CollectiveMmaINS1_34MainloopSm90TmaGmmaWarpSpecializedILi6ENS5_IJNS4_1CILi1EEESB_SB_EEENS1_32KernelTmaWarpSpecializedPingpongEEENS5_IJNSA_ILi64EEESF_SF_EEENS_10tfloat32_tENS5_IJlSB_lEEESH_SI_NS4_8TiledMMAINS4_8MMA_AtomIJNS4_4SM904GMMA29MMA_64x64x8_F32TF32TF32_SS_TNILNSM_7ScaleInE1ELSO_1EEEEEENS4_6LayoutISC_NS5_IJNSA_ILi0EEESS_SS_EEEEENS5_IJNS4_10UnderscoreESV_SV_EEEEENS4_13SM90_TMA_LOADENS4_14ComposedLayoutINS4_7SwizzleILi3ELi4ELi3EEENS4_18smem_ptr_flag_bitsILi32EEENSR_INS5_IJNSA_ILi8EEENSA_ILi32EEEEEENS5_IJS15_SB_EEEEEEEvNS4_8identityESY_S19_vS1A_EENS_8epilogue10collective6detail29Sm90TmaWarpSpecializedAdapterINS1D_15DefaultEpilogueISH_SI_SI_NS1C_6thread17LinearCombinationISH_Li1EffLNS1H_9ScaleType4KindE0ELNS_15FloatRoundStyleE2ESH_EENS1_15EpilogueDefaultEEEEEvvEEEEvNT_6ParamsE,"aw",@nobits
	.sectionflags	@""
	.align	16
	.zero		1024


//--------------------- .nv.shared.reserved.0     --------------------------
	.section	.nv.shared.reserved.0,"aw",@nobits
	.weak		__nv_reservedSMEM_offset_0_alias
	.size		__nv_reservedSMEM_offset_0_alias, 0, 0
	.other		__nv_reservedSMEM_offset_0_alias,@"STO_CUDA_RESERVED_SHARED STV_DEFAULT"
__nv_reservedSMEM_offset_0_alias:
	.zero		0


//--------------------- .nv.global                --------------------------
	.section	.nv.global,"aw",@nobits
.nv.global:
	.type		_ZN40_INTERNAL_99fa972d_4_k_cu_e82d8345_185694cute1_E,@object
	.size		_ZN40_INTERNAL_99fa972d_4_k_cu_e82d8345_185694cute1_E,(_ZN40_INTERNAL_99fa972d_4_k_cu_e82d8345_185694cuda3std3__45__cpo6cbeginE - _ZN40_INTERNAL_99fa972d_4_k_cu_e82d8345_185694cute1_E)
_ZN40_INTERNAL_99fa972d_4_k_cu_e82d8345_185694cute1_E:
	.zero		1
	.type		_ZN40_INTERNAL_99fa972d_4_k_cu_e82d8345_185694cuda3std3__45__cpo6cbeginE,@object
	.size		_ZN40_INTERNAL_99fa972d_4_k_cu_e82d8345_185694cuda3std3__45__cpo6cbeginE,(_ZN40_INTERNAL_99fa972d_4_k_cu_e82d8345_185694cuda3std3__48in_placeE - _ZN40_INTERNAL_99fa972d_4_k_cu_e82d8345_185694cuda3std3__45__cpo6cbeginE)
_ZN40_INTERNAL_99fa972d_4_k_cu_e82d8345_185694cuda3std3__45__cpo6cbeginE:
	.zero		1
	.type		_ZN40_INTERNAL_99fa972d_4_k_cu_e82d8345_185694cuda3std3__48in_placeE,@object
	.size		_ZN40_INTERNAL_99fa972d_4_k_cu_e82d8345_185694cuda3std3__48in_placeE,(_ZN40_INTERNAL_99fa972d_4_k_cu_e82d8345_185694cuda3std6ranges3__45__cpo9iter_moveE - _ZN40_INTERNAL_99fa972d_4_k_cu_e82d8345_185694cuda3std3__48in_placeE)
_ZN40_INTERNAL_99fa972d_4_k_cu_e82d8345_185694cuda3std3__48in_placeE:
	.zero		1
	.type		_ZN40_INTERNAL_99fa972d_4_k_cu_e82d8345_185694cuda3std6ranges3__45__cpo9iter_moveE,@object
	.size		_ZN40_INTERNAL_99fa972d_4_k_cu_e82d8345_185694cuda3std6ranges3__45__cpo9iter_moveE,(_ZN40_INTERNAL_99fa972d_4_k_cu_e82d8345_185694cuda3std3__45__cpo5beginE - _ZN40_INTERNAL_99fa972d_4_k_cu_e82d8345_185694cuda3std6ranges3__45__cpo9iter_moveE)
_ZN40_INTERNAL_99fa972d_4_k_cu_e82d8345_185694cuda3std6ranges3__45__cpo9iter_moveE:
	.zero		1
	.type		_ZN40_INTERNAL_99fa972d_4_k_cu_e82d8345_185694cuda3std3__45__cpo5beginE,@object
	.size		_ZN40_INTERNAL_99fa972d_4_k_cu_e82d8345_185694cuda3std3__45__cpo5beginE,(_ZN40_INTERNAL_99fa972d_4_k_cu_e82d8345_185694cuda3std3__442_GLOBAL__N__99fa972d_4_k_cu_e82d8345_185696ignoreE - _ZN40_INTERNAL_99fa972d_4_k_cu_e82d8345_185694cuda3std3__45__cpo5beginE)
_ZN40_INTERNAL_99fa972d_4_k_cu_e82d8345_185694cuda3std3__45__cpo5beginE:
	.zero		1
	.type		_ZN40_INTERNAL_99fa972d_4_k_cu_e82d8345_185694cuda3std3__442_GLOBAL__N__99fa972d_4_k_cu_e82d8345_185696ignoreE,@object
	.size		_ZN40_INTERNAL_99fa972d_4_k_cu_e82d8345_185694cuda3std3__442_GLOBAL__N__99fa972d_4_k_cu_e82d8345_185696ignoreE,(_ZN40_INTERNAL_99fa972d_4_k_cu_e82d8345_185694cute7productE - _ZN40_INTERNAL_99fa972d_4_k_cu_e82d8345_185694cuda3std3__442_GLOBAL__N__99fa972d_4_k_cu_e82d8345_185696ignoreE)
_ZN40_INTERNAL_99fa972d_4_k_cu_e82d8345_185694cuda3std3__442_GLOBAL__N__99fa972d_4_k_cu_e82d8345_185696ignoreE:
	.zero		1
	.type		_ZN40_INTERNAL_99fa972d_4_k_cu_e82d8345_185694cute7productE,@object
	.size		_ZN40_INTERNAL_99fa972d_4_k_cu_e82d8345_185694cute7productE,(_ZN40_INTERNAL_99fa972d_4_k_cu_e82d8345_185694cuda3std3__45__cpo3endE - _ZN40_INTERNAL_99fa972d_4_k_cu_e82d8345_185694cute7productE)
_ZN40_INTERNAL_99fa972d_4_k_cu_e82d8345_185694cute7productE:
	.zero		1
	.type		_ZN40_INTERNAL_99fa972d_4_k_cu_e82d8345_185694cuda3std3__45__cpo3endE,@object
	.size		_ZN40_INTERNAL_99fa972d_4_k_cu_e82d8345_185694cuda3std3__45__cpo3endE,(_ZN40_INTERNAL_99fa972d_4_k_cu_e82d8345_185694cuda3std3__419piecewise_constructE - _ZN40_INTERNAL_99fa972d_4_k_cu_e82d8345_185694cuda3std3__45__cpo3endE)
_ZN40_INTERNAL_99fa972d_4_k_cu_e82d8345_185694cuda3std3__45__cpo3endE:
	.zero		1
	.type		_ZN40_INTERNAL_99fa972d_4_k_cu_e82d8345_185694cuda3std3__419piecewise_constructE,@object
	.size		_ZN40_INTERNAL_99fa972d_4_k_cu_e82d8345_185694cuda3std3__419piecewise_constructE,(_ZN40_INTERNAL_99fa972d_4_k_cu_e82d8345_185694cuda3std3__45__cpo4cendE - _ZN40_INTERNAL_99fa972d_4_k_cu_e82d8345_185694cuda3std3__419piecewise_constructE)
_ZN40_INTERNAL_99fa972d_4_k_cu_e82d8345_185694cuda3std3__419piecewise_constructE:
	.zero		1
	.type		_ZN40_INTERNAL_99fa972d_4_k_cu_e82d8345_185694cuda3std3__45__cpo4cendE,@object
	.size		_ZN40_INTERNAL_99fa972d_4_k_cu_e82d8345_185694cuda3std3__45__cpo4cendE,(_ZN40_INTERNAL_99fa972d_4_k_cu_e82d8345_185694cuda3std6ranges3__45__cpo4swapE - _ZN40_INTERNAL_99fa972d_4_k_cu_e82d8345_185694cuda3std3__45__cpo4cendE)
_ZN40_INTERNAL_99fa972d_4_k_cu_e82d8345_185694cuda3std3__45__cpo4cendE:
	.zero		1
	.type		_ZN40_INTERNAL_99fa972d_4_k_cu_e82d8345_185694cuda3std6ranges3__45__cpo4swapE,@object
	.size		_ZN40_INTERNAL_99fa972d_4_k_cu_e82d8345_185694cuda3std6ranges3__45__cpo4swapE,(.L_8 - _ZN40_INTERNAL_99fa972d_4_k_cu_e82d8345_185694cuda3std6ranges3__45__cpo4swapE)
_ZN40_INTERNAL_99fa972d_4_k_cu_e82d8345_185694cuda3std6ranges3__45__cpo4swapE:
	.zero		1
.L_8:


//--------------------- .nv.constant0._ZN7cutlass13device_kernelINS_4gemm6kernel13GemmUniversalIN4cute5tupleIJiiiiEEENS1_10collective13CollectiveMmaINS1_34MainloopSm90TmaGmmaWarpSpecializedILi6ENS5_IJNS4_1CILi1EEESB_SB_EEENS1_32KernelTmaWarpSpecializedPingpongEEENS5_IJNSA_ILi64EEESF_SF_EEENS_10tfloat32_tENS5_IJlSB_lEEESH_SI_NS4_8TiledMMAINS4_8MMA_AtomIJNS4_4SM904GMMA29MMA_64x64x8_F32TF32TF32_SS_TNILNSM_7ScaleInE1ELSO_1EEEEEENS4_6LayoutISC_NS5_IJNSA_ILi0EEESS_SS_EEEEENS5_IJNS4_10UnderscoreESV_SV_EEEEENS4_13SM90_TMA_LOADENS4_14ComposedLayoutINS4_7SwizzleILi3ELi4ELi3EEENS4_18smem_ptr_flag_bitsILi32EEENSR_INS5_IJNSA_ILi8EEENSA_ILi32EEEEEENS5_IJS15_SB_EEEEEEEvNS4_8identityESY_S19_vS1A_EENS_8epilogue10collective6detail29Sm90TmaWarpSpecializedAdapterINS1D_15DefaultEpilogueISH_SI_SI_NS1C_6thread17LinearCombinationISH_Li1EffLNS1H_9ScaleType4KindE0ELNS_15FloatRoundStyleE2ESH_EENS1_15EpilogueDefaultEEEEEvvEEEEvNT_6ParamsE --------------------------
	.section	.nv.constant0._ZN7cutlass13device_kernelINS_4gemm6kernel13GemmUniversalIN4cute5tupleIJiiiiEEENS1_10collective13CollectiveMmaINS1_34MainloopSm90TmaGmmaWarpSpecializedILi6ENS5_IJNS4_1CILi1EEESB_SB_EEENS1_32KernelTmaWarpSpecializedPingpongEEENS5_IJNSA_ILi64EEESF_SF_EEENS_10tfloat32_tENS5_IJlSB_lEEESH_SI_NS4_8TiledMMAINS4_8MMA_AtomIJNS4_4SM904GMMA29MMA_64x64x8_F32TF32TF32_SS_TNILNSM_7ScaleInE1ELSO_1EEEEEENS4_6LayoutISC_NS5_IJNSA_ILi0EEESS_SS_EEEEENS5_IJNS4_10UnderscoreESV_SV_EEEEENS4_13SM90_TMA_LOADENS4_14ComposedLayoutINS4_7SwizzleILi3ELi4ELi3EEENS4_18smem_ptr_flag_bitsILi32EEENSR_INS5_IJNSA_ILi8EEENSA_ILi32EEEEEENS5_IJS15_SB_EEEEEEEvNS4_8identityESY_S19_vS1A_EENS_8epilogue10collective6detail29Sm90TmaWarpSpecializedAdapterINS1D_15DefaultEpilogueISH_SI_SI_NS1C_6thread17LinearCombinationISH_Li1EffLNS1H_9ScaleType4KindE0ELNS_15FloatRoundStyleE2ESH_EENS1_15EpilogueDefaultEEEEEvvEEEEvNT_6ParamsE,"a",@progbits
	.sectionflags	@""
	.align	4
.nv.constant0._ZN7cutlass13device_kernelINS_4gemm6kernel13GemmUniversalIN4cute5tupleIJiiiiEEENS1_10collective13CollectiveMmaINS1_34MainloopSm90TmaGmmaWarpSpecializedILi6ENS5_IJNS4_1CILi1EEESB_SB_EEENS1_32KernelTmaWarpSpecializedPingpongEEENS5_IJNSA_ILi64EEESF_SF_EEENS_10tfloat32_tENS5_IJlSB_lEEESH_SI_NS4_8TiledMMAINS4_8MMA_AtomIJNS4_4SM904GMMA29MMA_64x64x8_F32TF32TF32_SS_TNILNSM_7ScaleInE1ELSO_1EEEEEENS4_6LayoutISC_NS5_IJNSA_ILi0EEESS_SS_EEEEENS5_IJNS4_10UnderscoreESV_SV_EEEEENS4_13SM90_TMA_LOADENS4_14ComposedLayoutINS4_7SwizzleILi3ELi4ELi3EEENS4_18smem_ptr_flag_bitsILi32EEENSR_INS5_IJNSA_ILi8EEENSA_ILi32EEEEEENS5_IJS15_SB_EEEEEEEvNS4_8identityESY_S19_vS1A_EENS_8epilogue10collective6detail29Sm90TmaWarpSpecializedAdapterINS1D_15DefaultEpilogueISH_SI_SI_NS1C_6thread17LinearCombinationISH_Li1EffLNS1H_9ScaleType4KindE0ELNS_15FloatRoundStyleE2ESH_EENS1_15EpilogueDefaultEEEEEvvEEEEvNT_6ParamsE:
	.zero		1664


//--------------------- SYMBOLS --------------------------

	.type		.nv.reservedSmem.offset0,@object
	.size		.nv.reservedSmem.offset0,0x4
	.type		__assertfail,@function
